//
// Generated by NVIDIA NVVM Compiler
//
// Compiler Build ID: CL-36424714
// Cuda compilation tools, release 13.0, V13.0.88
// Based on NVVM 20.0.0
//

.version 9.0
.target sm_100
.address_size 64

	// .globl	_Z16prepare_functionPfiff
.func  (.param .b64 func_retval0) __internal_accurate_pow
(
	.param .b64 __internal_accurate_pow_param_0
)
;

.visible .entry _Z16prepare_functionPfiff(
	.param .u64 .ptr .align 1 _Z16prepare_functionPfiff_param_0,
	.param .u32 _Z16prepare_functionPfiff_param_1,
	.param .f32 _Z16prepare_functionPfiff_param_2,
	.param .f32 _Z16prepare_functionPfiff_param_3
)
{
	.reg .pred 	%p<17>;
	.reg .b32 	%r<39>;
	.reg .b32 	%f<12>;
	.reg .b64 	%rd<5>;
	.reg .b64 	%fd<44>;

	ld.param.u64 	%rd1, [_Z16prepare_functionPfiff_param_0];
	ld.param.u32 	%r8, [_Z16prepare_functionPfiff_param_1];
	ld.param.f32 	%f3, [_Z16prepare_functionPfiff_param_2];
	ld.param.f32 	%f4, [_Z16prepare_functionPfiff_param_3];
	mov.u32 	%r9, %tid.x;
	mov.u32 	%r10, %ctaid.x;
	mov.u32 	%r11, %ntid.x;
	mad.lo.s32 	%r1, %r10, %r11, %r9;
	sub.f32 	%f5, %f4, %f3;
	cvt.rn.f32.s32 	%f6, %r1;
	mul.f32 	%f7, %f5, %f6;
	cvt.rn.f32.s32 	%f8, %r8;
	div.rn.f32 	%f9, %f7, %f8;
	add.f32 	%f1, %f3, %f9;
	cvt.f64.f32 	%fd1, %f1;
	{
	.reg .b32 %temp; 
	mov.b64 	{%temp, %r2}, %fd1;
	}
	mov.f64 	%fd14, 0d4000000000000000;
	{
	.reg .b32 %temp; 
	mov.b64 	{%temp, %r12}, %fd14;
	}
	and.b32  	%r4, %r12, 2146435072;
	setp.eq.s32 	%p1, %r4, 1062207488;
	abs.f64 	%fd2, %fd1;
	{ // callseq 0, 0
	.param .b64 param0;
	st.param.f64 	[param0], %fd2;
	.param .b64 retval0;
	call.uni (retval0), 
	__internal_accurate_pow, 
	(
	param0
	);
	ld.param.f64 	%fd15, [retval0];
	} // callseq 0
	setp.lt.s32 	%p2, %r2, 0;
	neg.f64 	%fd17, %fd15;
	selp.f64 	%fd18, %fd17, %fd15, %p1;
	selp.f64 	%fd42, %fd18, %fd15, %p2;
	setp.neu.f32 	%p3, %f1, 0f00000000;
	@%p3 bra 	$L__BB0_2;
	setp.eq.s32 	%p4, %r4, 1062207488;
	selp.b32 	%r13, %r2, 0, %p4;
	setp.lt.s32 	%p5, %r12, 0;
	or.b32  	%r14, %r13, 2146435072;
	selp.b32 	%r15, %r14, %r13, %p5;
	mov.b32 	%r16, 0;
	mov.b64 	%fd42, {%r16, %r15};
$L__BB0_2:
	add.f64 	%fd19, %fd1, 0d4000000000000000;
	{
	.reg .b32 %temp; 
	mov.b64 	{%temp, %r17}, %fd19;
	}
	and.b32  	%r18, %r17, 2146435072;
	setp.ne.s32 	%p6, %r18, 2146435072;
	@%p6 bra 	$L__BB0_7;
	setp.num.f32 	%p7, %f1, %f1;
	@%p7 bra 	$L__BB0_5;
	mov.f64 	%fd20, 0d4000000000000000;
	add.rn.f64 	%fd42, %fd1, %fd20;
	bra.uni 	$L__BB0_7;
$L__BB0_5:
	setp.neu.f64 	%p8, %fd2, 0d7FF0000000000000;
	@%p8 bra 	$L__BB0_7;
	setp.lt.s32 	%p9, %r2, 0;
	setp.eq.s32 	%p10, %r4, 1062207488;
	setp.lt.s32 	%p11, %r12, 0;
	selp.b32 	%r20, 0, 2146435072, %p11;
	and.b32  	%r21, %r12, 2147483647;
	setp.ne.s32 	%p12, %r21, 1071644672;
	or.b32  	%r22, %r20, -2147483648;
	selp.b32 	%r23, %r22, %r20, %p12;
	selp.b32 	%r24, %r23, %r20, %p10;
	selp.b32 	%r25, %r24, %r20, %p9;
	mov.b32 	%r26, 0;
	mov.b64 	%fd42, {%r26, %r25};
$L__BB0_7:
	setp.eq.f32 	%p13, %f1, 0f3F800000;
	neg.f64 	%fd21, %fd42;
	selp.f64 	%fd9, 0dBFF0000000000000, %fd21, %p13;
	fma.rn.f64 	%fd22, %fd9, 0d3FF71547652B82FE, 0d4338000000000000;
	{
	.reg .b32 %temp; 
	mov.b64 	{%r5, %temp}, %fd22;
	}
	mov.f64 	%fd23, 0dC338000000000000;
	add.rn.f64 	%fd24, %fd22, %fd23;
	fma.rn.f64 	%fd25, %fd24, 0dBFE62E42FEFA39EF, %fd9;
	fma.rn.f64 	%fd26, %fd24, 0dBC7ABC9E3B39803F, %fd25;
	fma.rn.f64 	%fd27, %fd26, 0d3E5ADE1569CE2BDF, 0d3E928AF3FCA213EA;
	fma.rn.f64 	%fd28, %fd27, %fd26, 0d3EC71DEE62401315;
	fma.rn.f64 	%fd29, %fd28, %fd26, 0d3EFA01997C89EB71;
	fma.rn.f64 	%fd30, %fd29, %fd26, 0d3F2A01A014761F65;
	fma.rn.f64 	%fd31, %fd30, %fd26, 0d3F56C16C1852B7AF;
	fma.rn.f64 	%fd32, %fd31, %fd26, 0d3F81111111122322;
	fma.rn.f64 	%fd33, %fd32, %fd26, 0d3FA55555555502A1;
	fma.rn.f64 	%fd34, %fd33, %fd26, 0d3FC5555555555511;
	fma.rn.f64 	%fd35, %fd34, %fd26, 0d3FE000000000000B;
	fma.rn.f64 	%fd36, %fd35, %fd26, 0d3FF0000000000000;
	fma.rn.f64 	%fd37, %fd36, %fd26, 0d3FF0000000000000;
	{
	.reg .b32 %temp; 
	mov.b64 	{%r6, %temp}, %fd37;
	}
	{
	.reg .b32 %temp; 
	mov.b64 	{%temp, %r7}, %fd37;
	}
	shl.b32 	%r27, %r5, 20;
	add.s32 	%r28, %r27, %r7;
	mov.b64 	%fd43, {%r6, %r28};
	{
	.reg .b32 %temp; 
	mov.b64 	{%temp, %r29}, %fd9;
	}
	mov.b32 	%f10, %r29;
	abs.f32 	%f2, %f10;
	setp.lt.f32 	%p14, %f2, 0f4086232B;
	@%p14 bra 	$L__BB0_10;
	setp.lt.f64 	%p15, %fd9, 0d0000000000000000;
	add.f64 	%fd38, %fd9, 0d7FF0000000000000;
	selp.f64 	%fd43, 0d0000000000000000, %fd38, %p15;
	setp.geu.f32 	%p16, %f2, 0f40874800;
	@%p16 bra 	$L__BB0_10;
	shr.u32 	%r30, %r5, 31;
	add.s32 	%r31, %r5, %r30;
	shr.s32 	%r32, %r31, 1;
	shl.b32 	%r33, %r32, 20;
	add.s32 	%r34, %r7, %r33;
	mov.b64 	%fd39, {%r6, %r34};
	sub.s32 	%r35, %r5, %r32;
	shl.b32 	%r36, %r35, 20;
	add.s32 	%r37, %r36, 1072693248;
	mov.b32 	%r38, 0;
	mov.b64 	%fd40, {%r38, %r37};
	mul.f64 	%fd43, %fd40, %fd39;
$L__BB0_10:
	cvta.to.global.u64 	%rd2, %rd1;
	cvt.rn.f32.f64 	%f11, %fd43;
	mul.wide.s32 	%rd3, %r1, 4;
	add.s64 	%rd4, %rd2, %rd3;
	st.global.f32 	[%rd4], %f11;
	ret;

}
	// .globl	_Z20blelloch_reduce_stepPfii
.visible .entry _Z20blelloch_reduce_stepPfii(
	.param .u64 .ptr .align 1 _Z20blelloch_reduce_stepPfii_param_0,
	.param .u32 _Z20blelloch_reduce_stepPfii_param_1,
	.param .u32 _Z20blelloch_reduce_stepPfii_param_2
)
{
	.reg .pred 	%p<2>;
	.reg .b32 	%r<12>;
	.reg .b32 	%f<4>;
	.reg .b64 	%rd<7>;

	ld.param.u64 	%rd1, [_Z20blelloch_reduce_stepPfii_param_0];
	ld.param.u32 	%r2, [_Z20blelloch_reduce_stepPfii_param_2];
	mov.u32 	%r3, %tid.x;
	mov.u32 	%r4, %ctaid.x;
	mov.u32 	%r5, %ntid.x;
	mad.lo.s32 	%r1, %r4, %r5, %r3;
	add.s32 	%r6, %r1, 1;
	rem.s32 	%r7, %r6, %r2;
	setp.ne.s32 	%p1, %r7, 0;
	@%p1 bra 	$L__BB1_2;
	cvta.to.global.u64 	%rd2, %rd1;
	shr.u32 	%r8, %r2, 31;
	add.s32 	%r9, %r2, %r8;
	shr.s32 	%r10, %r9, 1;
	sub.s32 	%r11, %r1, %r10;
	mul.wide.s32 	%rd3, %r11, 4;
	add.s64 	%rd4, %rd2, %rd3;
	ld.global.f32 	%f1, [%rd4];
	mul.wide.s32 	%rd5, %r1, 4;
	add.s64 	%rd6, %rd2, %rd5;
	ld.global.f32 	%f2, [%rd6];
	add.f32 	%f3, %f1, %f2;
	st.global.f32 	[%rd6], %f3;
$L__BB1_2:
	ret;

}
	// .globl	_Z9kill_lastPfi
.visible .entry _Z9kill_lastPfi(
	.param .u64 .ptr .align 1 _Z9kill_lastPfi_param_0,
	.param .u32 _Z9kill_lastPfi_param_1
)
{
	.reg .pred 	%p<2>;
	.reg .b32 	%r<8>;
	.reg .b64 	%rd<5>;

	ld.param.u64 	%rd1, [_Z9kill_lastPfi_param_0];
	ld.param.u32 	%r2, [_Z9kill_lastPfi_param_1];
	mov.u32 	%r3, %tid.x;
	mov.u32 	%r4, %ctaid.x;
	mov.u32 	%r5, %ntid.x;
	mad.lo.s32 	%r1, %r4, %r5, %r3;
	add.s32 	%r6, %r2, -1;
	setp.ne.s32 	%p1, %r1, %r6;
	@%p1 bra 	$L__BB2_2;
	cvta.to.global.u64 	%rd2, %rd1;
	mul.wide.s32 	%rd3, %r1, 4;
	add.s64 	%rd4, %rd2, %rd3;
	mov.b32 	%r7, 0;
	st.global.u32 	[%rd4], %r7;
$L__BB2_2:
	ret;

}
	// .globl	_Z23blelloch_downsweep_stepPfii
.visible .entry _Z23blelloch_downsweep_stepPfii(
	.param .u64 .ptr .align 1 _Z23blelloch_downsweep_stepPfii_param_0,
	.param .u32 _Z23blelloch_downsweep_stepPfii_param_1,
	.param .u32 _Z23blelloch_downsweep_stepPfii_param_2
)
{
	.reg .pred 	%p<2>;
	.reg .b32 	%r<12>;
	.reg .b32 	%f<4>;
	.reg .b64 	%rd<7>;

	ld.param.u64 	%rd1, [_Z23blelloch_downsweep_stepPfii_param_0];
	ld.param.u32 	%r2, [_Z23blelloch_downsweep_stepPfii_param_2];
	mov.u32 	%r3, %tid.x;
	mov.u32 	%r4, %ctaid.x;
	mov.u32 	%r5, %ntid.x;
	mad.lo.s32 	%r1, %r4, %r5, %r3;
	add.s32 	%r6, %r1, 1;
	rem.s32 	%r7, %r6, %r2;
	setp.ne.s32 	%p1, %r7, 0;
	@%p1 bra 	$L__BB3_2;
	cvta.to.global.u64 	%rd2, %rd1;
	mul.wide.s32 	%rd3, %r1, 4;
	add.s64 	%rd4, %rd2, %rd3;
	ld.global.f32 	%f1, [%rd4];
	shr.u32 	%r8, %r2, 31;
	add.s32 	%r9, %r2, %r8;
	shr.s32 	%r10, %r9, 1;
	neg.s32 	%r11, %r10;
	mul.wide.s32 	%rd5, %r11, 4;
	add.s64 	%rd6, %rd4, %rd5;
	ld.global.f32 	%f2, [%rd6];
	add.f32 	%f3, %f1, %f2;
	st.global.f32 	[%rd4], %f3;
	st.global.f32 	[%rd6], %f1;
$L__BB3_2:
	ret;

}
.func  (.param .b64 func_retval0) __internal_accurate_pow(
	.param .b64 __internal_accurate_pow_param_0
)
{
	.reg .pred 	%p<8>;
	.reg .b32 	%r<49>;
	.reg .b32 	%f<3>;
	.reg .b64 	%fd<109>;

	ld.param.f64 	%fd10, [__internal_accurate_pow_param_0];
	{
	.reg .b32 %temp; 
	mov.b64 	{%temp, %r46}, %fd10;
	}
	{
	.reg .b32 %temp; 
	mov.b64 	{%r45, %temp}, %fd10;
	}
	shr.u32 	%r47, %r46, 20;
	setp.gt.u32 	%p1, %r46, 1048575;
	@%p1 bra 	$L__BB4_2;
	mul.f64 	%fd11, %fd10, 0d4350000000000000;
	{
	.reg .b32 %temp; 
	mov.b64 	{%temp, %r46}, %fd11;
	}
	{
	.reg .b32 %temp; 
	mov.b64 	{%r45, %temp}, %fd11;
	}
	shr.u32 	%r16, %r46, 20;
	add.s32 	%r47, %r16, -54;
$L__BB4_2:
	add.s32 	%r48, %r47, -1023;
	and.b32  	%r17, %r46, -2146435073;
	or.b32  	%r18, %r17, 1072693248;
	mov.b64 	%fd107, {%r45, %r18};
	setp.lt.u32 	%p2, %r18, 1073127583;
	@%p2 bra 	$L__BB4_4;
	{
	.reg .b32 %temp; 
	mov.b64 	{%r19, %temp}, %fd107;
	}
	{
	.reg .b32 %temp; 
	mov.b64 	{%temp, %r20}, %fd107;
	}
	add.s32 	%r21, %r20, -1048576;
	mov.b64 	%fd107, {%r19, %r21};
	add.s32 	%r48, %r47, -1022;
$L__BB4_4:
	add.f64 	%fd12, %fd107, 0dBFF0000000000000;
	add.f64 	%fd13, %fd107, 0d3FF0000000000000;
	rcp.approx.ftz.f64 	%fd14, %fd13;
	neg.f64 	%fd15, %fd13;
	fma.rn.f64 	%fd16, %fd15, %fd14, 0d3FF0000000000000;
	fma.rn.f64 	%fd17, %fd16, %fd16, %fd16;
	fma.rn.f64 	%fd18, %fd17, %fd14, %fd14;
	mul.f64 	%fd19, %fd12, %fd18;
	fma.rn.f64 	%fd20, %fd12, %fd18, %fd19;
	mul.f64 	%fd21, %fd20, %fd20;
	fma.rn.f64 	%fd22, %fd21, 0d3EB0F5FF7D2CAFE2, 0d3ED0F5D241AD3B5A;
	fma.rn.f64 	%fd23, %fd22, %fd21, 0d3EF3B20A75488A3F;
	fma.rn.f64 	%fd24, %fd23, %fd21, 0d3F1745CDE4FAECD5;
	fma.rn.f64 	%fd25, %fd24, %fd21, 0d3F3C71C7258A578B;
	fma.rn.f64 	%fd26, %fd25, %fd21, 0d3F6249249242B910;
	fma.rn.f64 	%fd27, %fd26, %fd21, 0d3F89999999999DFB;
	sub.f64 	%fd28, %fd12, %fd20;
	add.f64 	%fd29, %fd28, %fd28;
	neg.f64 	%fd30, %fd20;
	fma.rn.f64 	%fd31, %fd30, %fd12, %fd29;
	mul.f64 	%fd32, %fd18, %fd31;
	fma.rn.f64 	%fd33, %fd21, %fd27, 0d3FB5555555555555;
	mov.f64 	%fd34, 0d3FB5555555555555;
	sub.f64 	%fd35, %fd34, %fd33;
	fma.rn.f64 	%fd36, %fd21, %fd27, %fd35;
	add.f64 	%fd37, %fd36, 0dBC46A4CB00B9E7B0;
	add.f64 	%fd38, %fd33, %fd37;
	sub.f64 	%fd39, %fd33, %fd38;
	add.f64 	%fd40, %fd37, %fd39;
	mul.rn.f64 	%fd41, %fd20, %fd20;
	neg.f64 	%fd42, %fd41;
	fma.rn.f64 	%fd43, %fd20, %fd20, %fd42;
	{
	.reg .b32 %temp; 
	mov.b64 	{%r22, %temp}, %fd32;
	}
	{
	.reg .b32 %temp; 
	mov.b64 	{%temp, %r23}, %fd32;
	}
	add.s32 	%r24, %r23, 1048576;
	mov.b64 	%fd44, {%r22, %r24};
	fma.rn.f64 	%fd45, %fd20, %fd44, %fd43;
	mul.rn.f64 	%fd46, %fd41, %fd20;
	neg.f64 	%fd47, %fd46;
	fma.rn.f64 	%fd48, %fd41, %fd20, %fd47;
	fma.rn.f64 	%fd49, %fd41, %fd32, %fd48;
	fma.rn.f64 	%fd50, %fd45, %fd20, %fd49;
	mul.rn.f64 	%fd51, %fd38, %fd46;
	neg.f64 	%fd52, %fd51;
	fma.rn.f64 	%fd53, %fd38, %fd46, %fd52;
	fma.rn.f64 	%fd54, %fd38, %fd50, %fd53;
	fma.rn.f64 	%fd55, %fd40, %fd46, %fd54;
	add.f64 	%fd56, %fd51, %fd55;
	sub.f64 	%fd57, %fd51, %fd56;
	add.f64 	%fd58, %fd55, %fd57;
	add.f64 	%fd59, %fd20, %fd56;
	sub.f64 	%fd60, %fd20, %fd59;
	add.f64 	%fd61, %fd56, %fd60;
	add.f64 	%fd62, %fd58, %fd61;
	add.f64 	%fd63, %fd32, %fd62;
	add.f64 	%fd64, %fd59, %fd63;
	sub.f64 	%fd65, %fd59, %fd64;
	add.f64 	%fd66, %fd63, %fd65;
	xor.b32  	%r25, %r48, -2147483648;
	mov.b32 	%r26, 1127219200;
	mov.b64 	%fd67, {%r25, %r26};
	mov.b32 	%r27, -2147483648;
	mov.b64 	%fd68, {%r27, %r26};
	sub.f64 	%fd69, %fd67, %fd68;
	fma.rn.f64 	%fd70, %fd69, 0d3FE62E42FEFA39EF, %fd64;
	fma.rn.f64 	%fd71, %fd69, 0dBFE62E42FEFA39EF, %fd70;
	sub.f64 	%fd72, %fd71, %fd64;
	sub.f64 	%fd73, %fd66, %fd72;
	fma.rn.f64 	%fd74, %fd69, 0d3C7ABC9E3B39803F, %fd73;
	add.f64 	%fd75, %fd70, %fd74;
	sub.f64 	%fd76, %fd70, %fd75;
	add.f64 	%fd77, %fd74, %fd76;
	mov.f64 	%fd78, 0d4000000000000000;
	{
	.reg .b32 %temp; 
	mov.b64 	{%temp, %r28}, %fd78;
	}
	{
	.reg .b32 %temp; 
	mov.b64 	{%r29, %temp}, %fd78;
	}
	shl.b32 	%r30, %r28, 1;
	setp.gt.u32 	%p3, %r30, -33554433;
	and.b32  	%r31, %r28, -15728641;
	selp.b32 	%r32, %r31, %r28, %p3;
	mov.b64 	%fd79, {%r29, %r32};
	mul.rn.f64 	%fd80, %fd75, %fd79;
	neg.f64 	%fd81, %fd80;
	fma.rn.f64 	%fd82, %fd75, %fd79, %fd81;
	fma.rn.f64 	%fd83, %fd77, %fd79, %fd82;
	add.f64 	%fd4, %fd80, %fd83;
	sub.f64 	%fd84, %fd80, %fd4;
	add.f64 	%fd5, %fd83, %fd84;
	fma.rn.f64 	%fd85, %fd4, 0d3FF71547652B82FE, 0d4338000000000000;
	{
	.reg .b32 %temp; 
	mov.b64 	{%r13, %temp}, %fd85;
	}
	mov.f64 	%fd86, 0dC338000000000000;
	add.rn.f64 	%fd87, %fd85, %fd86;
	fma.rn.f64 	%fd88, %fd87, 0dBFE62E42FEFA39EF, %fd4;
	fma.rn.f64 	%fd89, %fd87, 0dBC7ABC9E3B39803F, %fd88;
	fma.rn.f64 	%fd90, %fd89, 0d3E5ADE1569CE2BDF, 0d3E928AF3FCA213EA;
	fma.rn.f64 	%fd91, %fd90, %fd89, 0d3EC71DEE62401315;
	fma.rn.f64 	%fd92, %fd91, %fd89, 0d3EFA01997C89EB71;
	fma.rn.f64 	%fd93, %fd92, %fd89, 0d3F2A01A014761F65;
	fma.rn.f64 	%fd94, %fd93, %fd89, 0d3F56C16C1852B7AF;
	fma.rn.f64 	%fd95, %fd94, %fd89, 0d3F81111111122322;
	fma.rn.f64 	%fd96, %fd95, %fd89, 0d3FA55555555502A1;
	fma.rn.f64 	%fd97, %fd96, %fd89, 0d3FC5555555555511;
	fma.rn.f64 	%fd98, %fd97, %fd89, 0d3FE000000000000B;
	fma.rn.f64 	%fd99, %fd98, %fd89, 0d3FF0000000000000;
	fma.rn.f64 	%fd100, %fd99, %fd89, 0d3FF0000000000000;
	{
	.reg .b32 %temp; 
	mov.b64 	{%r14, %temp}, %fd100;
	}
	{
	.reg .b32 %temp; 
	mov.b64 	{%temp, %r15}, %fd100;
	}
	shl.b32 	%r33, %r13, 20;
	add.s32 	%r34, %r33, %r15;
	mov.b64 	%fd108, {%r14, %r34};
	{
	.reg .b32 %temp; 
	mov.b64 	{%temp, %r35}, %fd4;
	}
	mov.b32 	%f2, %r35;
	abs.f32 	%f1, %f2;
	setp.lt.f32 	%p4, %f1, 0f4086232B;
	@%p4 bra 	$L__BB4_7;
	setp.lt.f64 	%p5, %fd4, 0d0000000000000000;
	add.f64 	%fd101, %fd4, 0d7FF0000000000000;
	selp.f64 	%fd108, 0d0000000000000000, %fd101, %p5;
	setp.geu.f32 	%p6, %f1, 0f40874800;
	@%p6 bra 	$L__BB4_7;
	shr.u32 	%r36, %r13, 31;
	add.s32 	%r37, %r13, %r36;
	shr.s32 	%r38, %r37, 1;
	shl.b32 	%r39, %r38, 20;
	add.s32 	%r40, %r15, %r39;
	mov.b64 	%fd102, {%r14, %r40};
	sub.s32 	%r41, %r13, %r38;
	shl.b32 	%r42, %r41, 20;
	add.s32 	%r43, %r42, 1072693248;
	mov.b32 	%r44, 0;
	mov.b64 	%fd103, {%r44, %r43};
	mul.f64 	%fd108, %fd103, %fd102;
$L__BB4_7:
	abs.f64 	%fd104, %fd108;
	setp.eq.f64 	%p7, %fd104, 0d7FF0000000000000;
	fma.rn.f64 	%fd105, %fd108, %fd5, %fd108;
	selp.f64 	%fd106, %fd108, %fd105, %p7;
	st.param.f64 	[func_retval0], %fd106;
	ret;

}


// ===== COMPILED SASS (sm_100) =====

	.target	sm_100

	.elftype	@"ET_EXEC"


//--------------------- .note.nv.tkinfo           --------------------------
	.section	.note.nv.tkinfo,"",@"SHT_NOTE"
	.sectionflags	@"SHF_NOTE_NV_TKINFO"
	.tkinfo
        /*0018*/ 	.word	0x00000002
        /*0030*/ 	.string	""
        /*0030*/ 	.string	"ptxas"
        /*0030*/ 	.string	"Cuda compilation tools, release 13.0, V13.0.88"
        /*0030*/ 	.string	"Build cuda_13.0.r13.0/compiler.36424714_0"
        /*0030*/ 	.string	"-arch sm_100 -m 64 "



//--------------------- .note.nv.cuinfo           --------------------------
	.section	.note.nv.cuinfo,"",@"SHT_NOTE"
	.sectionflags	@"SHF_NOTE_NV_CUINFO"
        /*0018*/ 	.short	0x0002
        /*001a*/ 	.short	0x0064
        /*001c*/ 	.short	0x0082
	.zero		2


//--------------------- .nv.info                  --------------------------
	.section	.nv.info,"",@"SHT_CUDA_INFO"
	.align	4


	//----- nvinfo : EIATTR_REGCOUNT
	.align		4
        /*0000*/ 	.byte	0x04, 0x2f
        /*0002*/ 	.short	(.L_1 - .L_0)
	.align		4
.L_0:
        /*0004*/ 	.word	index@(_Z16prepare_functionPfiff)
        /*0008*/ 	.word	0x0000001e


	//----- nvinfo : EIATTR_FRAME_SIZE
	.align		4
.L_1:
        /*000c*/ 	.byte	0x04, 0x11
        /*000e*/ 	.short	(.L_3 - .L_2)
	.align		4
.L_2:
        /*0010*/ 	.word	index@($_Z16prepare_functionPfiff$__internal_accurate_pow)
        /*0014*/ 	.word	0x00000000


	//----- nvinfo : EIATTR_FRAME_SIZE
	.align		4
.L_3:
        /*0018*/ 	.byte	0x04, 0x11
        /*001a*/ 	.short	(.L_5 - .L_4)
	.align		4
.L_4:
        /*001c*/ 	.word	index@($__internal_0_$__cuda_sm3x_div_rn_noftz_f32_slowpath)
        /*0020*/ 	.word	0x00000000


	//----- nvinfo : EIATTR_FRAME_SIZE
	.align		4
.L_5:
        /*0024*/ 	.byte	0x04, 0x11
        /*0026*/ 	.short	(.L_7 - .L_6)
	.align		4
.L_6:
        /*0028*/ 	.word	index@(_Z16prepare_functionPfiff)
        /*002c*/ 	.word	0x00000000


	//----- nvinfo : EIATTR_REGCOUNT
	.align		4
.L_7:
        /*0030*/ 	.byte	0x04, 0x2f
        /*0032*/ 	.short	(.L_9 - .L_8)
	.align		4
.L_8:
        /*0034*/ 	.word	index@(_Z20blelloch_reduce_stepPfii)
        /*0038*/ 	.word	0x0000000c


	//----- nvinfo : EIATTR_FRAME_SIZE
	.align		4
.L_9:
        /*003c*/ 	.byte	0x04, 0x11
        /*003e*/ 	.short	(.L_11 - .L_10)
	.align		4
.L_10:
        /*0040*/ 	.word	index@(_Z20blelloch_reduce_stepPfii)
        /*0044*/ 	.word	0x00000000


	//----- nvinfo : EIATTR_REGCOUNT
	.align		4
.L_11:
        /*0048*/ 	.byte	0x04, 0x2f
        /*004a*/ 	.short	(.L_13 - .L_12)
	.align		4
.L_12:
        /*004c*/ 	.word	index@(_Z9kill_lastPfi)
        /*0050*/ 	.word	0x00000008


	//----- nvinfo : EIATTR_FRAME_SIZE
	.align		4
.L_13:
        /*0054*/ 	.byte	0x04, 0x11
        /*0056*/ 	.short	(.L_15 - .L_14)
	.align		4
.L_14:
        /*0058*/ 	.word	index@(_Z9kill_lastPfi)
        /*005c*/ 	.word	0x00000000


	//----- nvinfo : EIATTR_REGCOUNT
	.align		4
.L_15:
        /*0060*/ 	.byte	0x04, 0x2f
        /*0062*/ 	.short	(.L_17 - .L_16)
	.align		4
.L_16:
        /*0064*/ 	.word	index@(_Z23blelloch_downsweep_stepPfii)
        /*0068*/ 	.word	0x0000000c


	//----- nvinfo : EIATTR_FRAME_SIZE
	.align		4
.L_17:
        /*006c*/ 	.byte	0x04, 0x11
        /*006e*/ 	.short	(.L_19 - .L_18)
	.align		4
.L_18:
        /*0070*/ 	.word	index@(_Z23blelloch_downsweep_stepPfii)
        /*0074*/ 	.word	0x00000000


	//----- nvinfo : EIATTR_MIN_STACK_SIZE
	.align		4
.L_19:
        /*0078*/ 	.byte	0x04, 0x12
        /*007a*/ 	.short	(.L_21 - .L_20)
	.align		4
.L_20:
        /*007c*/ 	.word	index@(_Z23blelloch_downsweep_stepPfii)
        /*0080*/ 	.word	0x00000000


	//----- nvinfo : EIATTR_MIN_STACK_SIZE
	.align		4
.L_21:
        /*0084*/ 	.byte	0x04, 0x12
        /*0086*/ 	.short	(.L_23 - .L_22)
	.align		4
.L_22:
        /*0088*/ 	.word	index@(_Z9kill_lastPfi)
        /*008c*/ 	.word	0x00000000


	//----- nvinfo : EIATTR_MIN_STACK_SIZE
	.align		4
.L_23:
        /*0090*/ 	.byte	0x04, 0x12
        /*0092*/ 	.short	(.L_25 - .L_24)
	.align		4
.L_24:
        /*0094*/ 	.word	index@(_Z20blelloch_reduce_stepPfii)
        /*0098*/ 	.word	0x00000000


	//----- nvinfo : EIATTR_MIN_STACK_SIZE
	.align		4
.L_25:
        /*009c*/ 	.byte	0x04, 0x12
        /*009e*/ 	.short	(.L_27 - .L_26)
	.align		4
.L_26:
        /*00a0*/ 	.word	index@(_Z16prepare_functionPfiff)
        /*00a4*/ 	.word	0x00000000
.L_27:


//--------------------- .nv.compat                --------------------------
	.section	.nv.compat,"",@"SHT_CUDA_COMPAT_INFO"
	.align	4
        /*0000*/ 	.byte	0x02, 0x09, 0x00, 0x00, 0x02, 0x02, 0x01, 0x00, 0x02, 0x05, 0x05, 0x00, 0x03, 0x07, 0x01, 0x01
        /*0010*/ 	.byte	0x02, 0x03, 0x00, 0x00, 0x02, 0x06, 0x01, 0x00, 0x04, 0x0b, 0x08, 0x00, 0x01, 0x00, 0x00, 0x00
        /*0020*/ 	.byte	0x00, 0x00, 0x00, 0x00


//--------------------- .nv.info._Z23blelloch_downsweep_stepPfii --------------------------
	.section	.nv.info._Z23blelloch_downsweep_stepPfii,"",@"SHT_CUDA_INFO"
	.sectionflags	@""
	.align	4


	//----- nvinfo : EIATTR_CUDA_API_VERSION
	.align		4
        /*0000*/ 	.byte	0x04, 0x37
        /*0002*/ 	.short	(.L_29 - .L_28)
.L_28:
        /*0004*/ 	.word	0x00000082


	//----- nvinfo : EIATTR_KPARAM_INFO
	.align		4
.L_29:
        /*0008*/ 	.byte	0x04, 0x17
        /*000a*/ 	.short	(.L_31 - .L_30)
.L_30:
        /*000c*/ 	.word	0x00000000
        /*0010*/ 	.short	0x0002
        /*0012*/ 	.short	0x000c
        /*0014*/ 	.byte	0x00, 0xf0, 0x11, 0x00


	//----- nvinfo : EIATTR_KPARAM_INFO
	.align		4
.L_31:
        /*0018*/ 	.byte	0x04, 0x17
        /*001a*/ 	.short	(.L_33 - .L_32)
.L_32:
        /*001c*/ 	.word	0x00000000
        /*0020*/ 	.short	0x0001
        /*0022*/ 	.short	0x0008
        /*0024*/ 	.byte	0x00, 0xf0, 0x11, 0x00


	//----- nvinfo : EIATTR_KPARAM_INFO
	.align		4
.L_33:
        /*0028*/ 	.byte	0x04, 0x17
        /*002a*/ 	.short	(.L_35 - .L_34)
.L_34:
        /*002c*/ 	.word	0x00000000
        /*0030*/ 	.short	0x0000
        /*0032*/ 	.short	0x0000
        /*0034*/ 	.byte	0x00, 0xf5, 0x21, 0x00


	//----- nvinfo : EIATTR_SPARSE_MMA_MASK
	.align		4
.L_35:
        /*0038*/ 	.byte	0x03, 0x50
        /*003a*/ 	.short	0x0000


	//----- nvinfo : EIATTR_MAXREG_COUNT
	.align		4
        /*003c*/ 	.byte	0x03, 0x1b
        /*003e*/ 	.short	0x00ff


	//----- nvinfo : EIATTR_MERCURY_ISA_VERSION
	.align		4
        /*0040*/ 	.byte	0x03, 0x5f
        /*0042*/ 	.short	0x0101


	//----- nvinfo : EIATTR_VRC_CTA_INIT_COUNT
	.align		4
        /*0044*/ 	.byte	0x02, 0x4a
	.zero		1
	.zero		1


	//----- nvinfo : EIATTR_EXIT_INSTR_OFFSETS
	.align		4
        /*0048*/ 	.byte	0x04, 0x1c
        /*004a*/ 	.short	(.L_37 - .L_36)


	//   ....[0]....
.L_36:
        /*004c*/ 	.word	0x000001d0


	//   ....[1]....
        /*0050*/ 	.word	0x000002a0


	//----- nvinfo : EIATTR_CBANK_PARAM_SIZE
	.align		4
.L_37:
        /*0054*/ 	.byte	0x03, 0x19
        /*0056*/ 	.short	0x0010


	//----- nvinfo : EIATTR_PARAM_CBANK
	.align		4
        /*0058*/ 	.byte	0x04, 0x0a
        /*005a*/ 	.short	(.L_39 - .L_38)
	.align		4
.L_38:
        /*005c*/ 	.word	index@(.nv.constant0._Z23blelloch_downsweep_stepPfii)
        /*0060*/ 	.short	0x0380
        /*0062*/ 	.short	0x0010


	//----- nvinfo : EIATTR_SW_WAR
	.align		4
.L_39:
        /*0064*/ 	.byte	0x04, 0x36
        /*0066*/ 	.short	(.L_41 - .L_40)
.L_40:
        /*0068*/ 	.word	0x00000008
.L_41:


//--------------------- .nv.info._Z9kill_lastPfi  --------------------------
	.section	.nv.info._Z9kill_lastPfi,"",@"SHT_CUDA_INFO"
	.sectionflags	@""
	.align	4


	//----- nvinfo : EIATTR_CUDA_API_VERSION
	.align		4
        /*0000*/ 	.byte	0x04, 0x37
        /*0002*/ 	.short	(.L_43 - .L_42)
.L_42:
        /*0004*/ 	.word	0x00000082


	//----- nvinfo : EIATTR_KPARAM_INFO
	.align		4
.L_43:
        /*0008*/ 	.byte	0x04, 0x17
        /*000a*/ 	.short	(.L_45 - .L_44)
.L_44:
        /*000c*/ 	.word	0x00000000
        /*0010*/ 	.short	0x0001
        /*0012*/ 	.short	0x0008
        /*0014*/ 	.byte	0x00, 0xf0, 0x11, 0x00


	//----- nvinfo : EIATTR_KPARAM_INFO
	.align		4
.L_45:
        /*0018*/ 	.byte	0x04, 0x17
        /*001a*/ 	.short	(.L_47 - .L_46)
.L_46:
        /*001c*/ 	.word	0x00000000
        /*0020*/ 	.short	0x0000
        /*0022*/ 	.short	0x0000
        /*0024*/ 	.byte	0x00, 0xf5, 0x21, 0x00


	//----- nvinfo : EIATTR_SPARSE_MMA_MASK
	.align		4
.L_47:
        /*0028*/ 	.byte	0x03, 0x50
        /*002a*/ 	.short	0x0000


	//----- nvinfo : EIATTR_MAXREG_COUNT
	.align		4
        /*002c*/ 	.byte	0x03, 0x1b
        /*002e*/ 	.short	0x00ff


	//----- nvinfo : EIATTR_MERCURY_ISA_VERSION
	.align		4
        /*0030*/ 	.byte	0x03, 0x5f
        /*0032*/ 	.short	0x0101


	//----- nvinfo : EIATTR_VRC_CTA_INIT_COUNT
	.align		4
        /*0034*/ 	.byte	0x02, 0x4a
	.zero		1
	.zero		1


	//----- nvinfo : EIATTR_EXIT_INSTR_OFFSETS
	.align		4
        /*0038*/ 	.byte	0x04, 0x1c
        /*003a*/ 	.short	(.L_49 - .L_48)


	//   ....[0]....
.L_48:
        /*003c*/ 	.word	0x00000080


	//   ....[1]....
        /*0040*/ 	.word	0x000000d0


	//----- nvinfo : EIATTR_CBANK_PARAM_SIZE
	.align		4
.L_49:
        /*0044*/ 	.byte	0x03, 0x19
        /*0046*/ 	.short	0x000c


	//----- nvinfo : EIATTR_PARAM_CBANK
	.align		4
        /*0048*/ 	.byte	0x04, 0x0a
        /*004a*/ 	.short	(.L_51 - .L_50)
	.align		4
.L_50:
        /*004c*/ 	.word	index@(.nv.constant0._Z9kill_lastPfi)
        /*0050*/ 	.short	0x0380
        /*0052*/ 	.short	0x000c


	//----- nvinfo : EIATTR_SW_WAR
	.align		4
.L_51:
        /*0054*/ 	.byte	0x04, 0x36
        /*0056*/ 	.short	(.L_53 - .L_52)
.L_52:
        /*0058*/ 	.word	0x00000008
.L_53:


//--------------------- .nv.info._Z20blelloch_reduce_stepPfii --------------------------
	.section	.nv.info._Z20blelloch_reduce_stepPfii,"",@"SHT_CUDA_INFO"
	.sectionflags	@""
	.align	4


	//----- nvinfo : EIATTR_CUDA_API_VERSION
	.align		4
        /*0000*/ 	.byte	0x04, 0x37
        /*0002*/ 	.short	(.L_55 - .L_54)
.L_54:
        /*0004*/ 	.word	0x00000082


	//----- nvinfo : EIATTR_KPARAM_INFO
	.align		4
.L_55:
        /*0008*/ 	.byte	0x04, 0x17
        /*000a*/ 	.short	(.L_57 - .L_56)
.L_56:
        /*000c*/ 	.word	0x00000000
        /*0010*/ 	.short	0x0002
        /*0012*/ 	.short	0x000c
        /*0014*/ 	.byte	0x00, 0xf0, 0x11, 0x00


	//----- nvinfo : EIATTR_KPARAM_INFO
	.align		4
.L_57:
        /*0018*/ 	.byte	0x04, 0x17
        /*001a*/ 	.short	(.L_59 - .L_58)
.L_58:
        /*001c*/ 	.word	0x00000000
        /*0020*/ 	.short	0x0001
        /*0022*/ 	.short	0x0008
        /*0024*/ 	.byte	0x00, 0xf0, 0x11, 0x00


	//----- nvinfo : EIATTR_KPARAM_INFO
	.align		4
.L_59:
        /*0028*/ 	.byte	0x04, 0x17
        /*002a*/ 	.short	(.L_61 - .L_60)
.L_60:
        /*002c*/ 	.word	0x00000000
        /*0030*/ 	.short	0x0000
        /*0032*/ 	.short	0x0000
        /*0034*/ 	.byte	0x00, 0xf5, 0x21, 0x00


	//----- nvinfo : EIATTR_SPARSE_MMA_MASK
	.align		4
.L_61:
        /*0038*/ 	.byte	0x03, 0x50
        /*003a*/ 	.short	0x0000


	//----- nvinfo : EIATTR_MAXREG_COUNT
	.align		4
        /*003c*/ 	.byte	0x03, 0x1b
        /*003e*/ 	.short	0x00ff


	//----- nvinfo : EIATTR_MERCURY_ISA_VERSION
	.align		4
        /*0040*/ 	.byte	0x03, 0x5f
        /*0042*/ 	.short	0x0101


	//----- nvinfo : EIATTR_VRC_CTA_INIT_COUNT
	.align		4
        /*0044*/ 	.byte	0x02, 0x4a
	.zero		1
	.zero		1


	//----- nvinfo : EIATTR_EXIT_INSTR_OFFSETS
	.align		4
        /*0048*/ 	.byte	0x04, 0x1c
        /*004a*/ 	.short	(.L_63 - .L_62)


	//   ....[0]....
.L_62:
        /*004c*/ 	.word	0x000001d0


	//   ....[1]....
        /*0050*/ 	.word	0x00000290


	//----- nvinfo : EIATTR_CBANK_PARAM_SIZE
	.align		4
.L_63:
        /*0054*/ 	.byte	0x03, 0x19
        /*0056*/ 	.short	0x0010


	//----- nvinfo : EIATTR_PARAM_CBANK
	.align		4
        /*0058*/ 	.byte	0x04, 0x0a
        /*005a*/ 	.short	(.L_65 - .L_64)
	.align		4
.L_64:
        /*005c*/ 	.word	index@(.nv.constant0._Z20blelloch_reduce_stepPfii)
        /*0060*/ 	.short	0x0380
        /*0062*/ 	.short	0x0010


	//----- nvinfo : EIATTR_SW_WAR
	.align		4
.L_65:
        /*0064*/ 	.byte	0x04, 0x36
        /*0066*/ 	.short	(.L_67 - .L_66)
.L_66:
        /*0068*/ 	.word	0x00000008
.L_67:


//--------------------- .nv.info._Z16prepare_functionPfiff --------------------------
	.section	.nv.info._Z16prepare_functionPfiff,"",@"SHT_CUDA_INFO"
	.sectionflags	@""
	.align	4


	//----- nvinfo : EIATTR_CUDA_API_VERSION
	.align		4
        /*0000*/ 	.byte	0x04, 0x37
        /*0002*/ 	.short	(.L_69 - .L_68)
.L_68:
        /*0004*/ 	.word	0x00000082


	//----- nvinfo : EIATTR_KPARAM_INFO
	.align		4
.L_69:
        /*0008*/ 	.byte	0x04, 0x17
        /*000a*/ 	.short	(.L_71 - .L_70)
.L_70:
        /*000c*/ 	.word	0x00000000
        /*0010*/ 	.short	0x0003
        /*0012*/ 	.short	0x0010
        /*0014*/ 	.byte	0x00, 0xf0, 0x11, 0x00


	//----- nvinfo : EIATTR_KPARAM_INFO
	.align		4
.L_71:
        /*0018*/ 	.byte	0x04, 0x17
        /*001a*/ 	.short	(.L_73 - .L_72)
.L_72:
        /*001c*/ 	.word	0x00000000
        /*0020*/ 	.short	0x0002
        /*0022*/ 	.short	0x000c
        /*0024*/ 	.byte	0x00, 0xf0, 0x11, 0x00


	//----- nvinfo : EIATTR_KPARAM_INFO
	.align		4
.L_73:
        /*0028*/ 	.byte	0x04, 0x17
        /*002a*/ 	.short	(.L_75 - .L_74)
.L_74:
        /*002c*/ 	.word	0x00000000
        /*0030*/ 	.short	0x0001
        /*0032*/ 	.short	0x0008
        /*0034*/ 	.byte	0x00, 0xf0, 0x11, 0x00


	//----- nvinfo : EIATTR_KPARAM_INFO
	.align		4
.L_75:
        /*0038*/ 	.byte	0x04, 0x17
        /*003a*/ 	.short	(.L_77 - .L_76)
.L_76:
        /*003c*/ 	.word	0x00000000
        /*0040*/ 	.short	0x0000
        /*0042*/ 	.short	0x0000
        /*0044*/ 	.byte	0x00, 0xf5, 0x21, 0x00


	//----- nvinfo : EIATTR_SPARSE_MMA_MASK
	.align		4
.L_77:
        /*0048*/ 	.byte	0x03, 0x50
        /*004a*/ 	.short	0x0000


	//----- nvinfo : EIATTR_MAXREG_COUNT
	.align		4
        /*004c*/ 	.byte	0x03, 0x1b
        /*004e*/ 	.short	0x00ff


	//----- nvinfo : EIATTR_MERCURY_ISA_VERSION
	.align		4
        /*0050*/ 	.byte	0x03, 0x5f
        /*0052*/ 	.short	0x0101


	//----- nvinfo : EIATTR_VRC_CTA_INIT_COUNT
	.align		4
        /*0054*/ 	.byte	0x02, 0x4a
	.zero		1
	.zero		1


	//----- nvinfo : EIATTR_EXIT_INSTR_OFFSETS
	.align		4
        /*0058*/ 	.byte	0x04, 0x1c
        /*005a*/ 	.short	(.L_79 - .L_78)


	//   ....[0]....
.L_78:
        /*005c*/ 	.word	0x00000740


	//----- nvinfo : EIATTR_CRS_STACK_SIZE
	.align		4
.L_79:
        /*0060*/ 	.byte	0x04, 0x1e
        /*0062*/ 	.short	(.L_81 - .L_80)
.L_80:
        /*0064*/ 	.word	0x00000000


	//----- nvinfo : EIATTR_CBANK_PARAM_SIZE
	.align		4
.L_81:
        /*0068*/ 	.byte	0x03, 0x19
        /*006a*/ 	.short	0x0014


	//----- nvinfo : EIATTR_PARAM_CBANK
	.align		4
        /*006c*/ 	.byte	0x04, 0x0a
        /*006e*/ 	.short	(.L_83 - .L_82)
	.align		4
.L_82:
        /*0070*/ 	.word	index@(.nv.constant0._Z16prepare_functionPfiff)
        /*0074*/ 	.short	0x0380
        /*0076*/ 	.short	0x0014


	//----- nvinfo : EIATTR_SW_WAR
	.align		4
.L_83:
        /*0078*/ 	.byte	0x04, 0x36
        /*007a*/ 	.short	(.L_85 - .L_84)
.L_84:
        /*007c*/ 	.word	0x00000008
.L_85:


//--------------------- .nv.callgraph             --------------------------
	.section	.nv.callgraph,"",@"SHT_CUDA_CALLGRAPH"
	.align	4
	.sectionentsize	8
	.align		4
        /*0000*/ 	.word	0x00000000
	.align		4
        /*0004*/ 	.word	0xffffffff
	.align		4
        /*0008*/ 	.word	0x00000000
	.align		4
        /*000c*/ 	.word	0xfffffffe
	.align		4
        /*0010*/ 	.word	0x00000000
	.align		4
        /*0014*/ 	.word	0xfffffffd
	.align		4
        /*0018*/ 	.word	0x00000000
	.align		4
        /*001c*/ 	.word	0xfffffffc


//--------------------- .text._Z23blelloch_downsweep_stepPfii --------------------------
	.section	.text._Z23blelloch_downsweep_stepPfii,"ax",@progbits
	.align	128
        .global         _Z23blelloch_downsweep_stepPfii
        .type           _Z23blelloch_downsweep_stepPfii,@function
        .size           _Z23blelloch_downsweep_stepPfii,(.L_x_25 - _Z23blelloch_downsweep_stepPfii)
        .other          _Z23blelloch_downsweep_stepPfii,@"STO_CUDA_ENTRY STV_DEFAULT"
_Z23blelloch_downsweep_stepPfii:
.text._Z23blelloch_downsweep_stepPfii:
[----:B------:R-:W-:Y:S08]  /*0000*/  LDC R1, c[0x0][0x37c] ;  /* 0x0000df00ff017b82 */ /* 0x000ff00000000800 */
[----:B------:R-:W0:Y:S01]  /*0010*/  LDC R6, c[0x0][0x38c] ;  /* 0x0000e300ff067b82 */ /* 0x000e220000000800 */
[----:B------:R-:W1:Y:S07]  /*0020*/  S2R R5, SR_TID.X ;  /* 0x0000000000057919 */ /* 0x000e6e0000002100 */
[----:B------:R-:W1:Y:S08]  /*0030*/  S2UR UR4, SR_CTAID.X ;  /* 0x00000000000479c3 */ /* 0x000e700000002500 */
[----:B------:R-:W1:Y:S01]  /*0040*/  LDC R0, c[0x0][0x360] ;  /* 0x0000d800ff007b82 */ /* 0x000e620000000800 */
[----:B0-----:R-:W-:-:S04]  /*0050*/  IABS R7, R6 ;  /* 0x0000000600077213 */ /* 0x001fc80000000000 */
[----:B------:R-:W0:Y:S01]  /*0060*/  I2F.RP R4, R7 ;  /* 0x0000000700047306 */ /* 0x000e220000209400 */
[----:B-1----:R-:W-:-:S07]  /*0070*/  IMAD R5, R0, UR4, R5 ;  /* 0x0000000400057c24 */ /* 0x002fce000f8e0205 */
[----:B0-----:R-:W0:Y:S01]  /*0080*/  MUFU.RCP R4, R4 ;  /* 0x0000000400047308 */ /* 0x001e220000001000 */
[----:B------:R-:W-:-:S05]  /*0090*/  VIADD R0, R5, 0x1 ;  /* 0x0000000105007836 */ /* 0x000fca0000000000 */
[----:B------:R-:W-:Y:S01]  /*00a0*/  ISETP.GE.AND P2, PT, R0, RZ, PT ;  /* 0x000000ff0000720c */ /* 0x000fe20003f46270 */
[----:B0-----:R-:W-:Y:S01]  /*00b0*/  VIADD R2, R4, 0xffffffe ;  /* 0x0ffffffe04027836 */ /* 0x001fe20000000000 */
[----:B------:R-:W-:-:S03]  /*00c0*/  IABS R4, R0 ;  /* 0x0000000000047213 */ /* 0x000fc60000000000 */
[----:B------:R0:W1:Y:S02]  /*00d0*/  F2I.FTZ.U32.TRUNC.NTZ R3, R2 ;  /* 0x0000000200037305 */ /* 0x000064000021f000 */
[----:B0-----:R-:W-:Y:S01]  /*00e0*/  HFMA2 R2, -RZ, RZ, 0, 0 ;  /* 0x00000000ff027431 */ /* 0x001fe200000001ff */
[----:B-1----:R-:W-:-:S05]  /*00f0*/  IADD3 R8, PT, PT, RZ, -R3, RZ ;  /* 0x80000003ff087210 */ /* 0x002fca0007ffe0ff */
[----:B------:R-:W-:-:S04]  /*0100*/  IMAD R9, R8, R7, RZ ;  /* 0x0000000708097224 */ /* 0x000fc800078e02ff */
[----:B------:R-:W-:-:S06]  /*0110*/  IMAD.HI.U32 R3, R3, R9, R2 ;  /* 0x0000000903037227 */ /* 0x000fcc00078e0002 */
[----:B------:R-:W-:-:S04]  /*0120*/  IMAD.HI.U32 R3, R3, R4, RZ ;  /* 0x0000000403037227 */ /* 0x000fc800078e00ff */
[----:B------:R-:W-:-:S04]  /*0130*/  IMAD.MOV R3, RZ, RZ, -R3 ;  /* 0x000000ffff037224 */ /* 0x000fc800078e0a03 */
[----:B------:R-:W-:-:S05]  /*0140*/  IMAD R2, R7, R3, R4 ;  /* 0x0000000307027224 */ /* 0x000fca00078e0204 */
[----:B------:R-:W-:-:S13]  /*0150*/  ISETP.GT.U32.AND P0, PT, R7, R2, PT ;  /* 0x000000020700720c */ /* 0x000fda0003f04070 */
[----:B------:R-:W-:Y:S02]  /*0160*/  @!P0 IADD3 R2, PT, PT, R2, -R7, RZ ;  /* 0x8000000702028210 */ /* 0x000fe40007ffe0ff */
[----:B------:R-:W-:Y:S02]  /*0170*/  ISETP.NE.AND P0, PT, R6, RZ, PT ;  /* 0x000000ff0600720c */ /* 0x000fe40003f05270 */
[----:B------:R-:W-:-:S13]  /*0180*/  ISETP.GT.U32.AND P1, PT, R7, R2, PT ;  /* 0x000000020700720c */ /* 0x000fda0003f24070 */
[----:B------:R-:W-:-:S05]  /*0190*/  @!P1 IMAD.IADD R2, R2, 0x1, -R7 ;  /* 0x0000000102029824 */ /* 0x000fca00078e0a07 */
[----:B------:R-:W-:Y:S02]  /*01a0*/  @!P2 IADD3 R2, PT, PT, -R2, RZ, RZ ;  /* 0x000000ff0202a210 */ /* 0x000fe40007ffe1ff */
[----:B------:R-:W-:-:S04]  /*01b0*/  @!P0 LOP3.LUT R2, RZ, R6, RZ, 0x33, !PT ;  /* 0x00000006ff028212 */ /* 0x000fc800078e33ff */
[----:B------:R-:W-:-:S13]  /*01c0*/  ISETP.NE.AND P0, PT, R2, RZ, PT ;  /* 0x000000ff0200720c */ /* 0x000fda0003f05270 */
[----:B------:R-:W-:Y:S05]  /*01d0*/  @P0 EXIT ;  /* 0x000000000000094d */ /* 0x000fea0003800000 */
[----:B------:R-:W0:Y:S01]  /*01e0*/  LDC.64 R2, c[0x0][0x380] ;  /* 0x0000e000ff027b82 */ /* 0x000e220000000a00 */
[----:B------:R-:W1:Y:S01]  /*01f0*/  LDCU.64 UR4, c[0x0][0x358] ;  /* 0x00006b00ff0477ac */ /* 0x000e620008000a00 */
[----:B------:R-:W-:-:S04]  /*0200*/  LEA.HI R0, R6, R6, RZ, 0x1 ;  /* 0x0000000606007211 */ /* 0x000fc800078f08ff */
[----:B------:R-:W-:Y:S01]  /*0210*/  SHF.R.S32.HI R0, RZ, 0x1, R0 ;  /* 0x00000001ff007819 */ /* 0x000fe20000011400 */
[----:B0-----:R-:W-:-:S04]  /*0220*/  IMAD.WIDE R2, R5, 0x4, R2 ;  /* 0x0000000405027825 */ /* 0x001fc800078e0202 */
[----:B------:R-:W-:Y:S01]  /*0230*/  IMAD.MOV R5, RZ, RZ, -R0 ;  /* 0x000000ffff057224 */ /* 0x000fe200078e0a00 */
[----:B-1----:R-:W2:Y:S03]  /*0240*/  LDG.E R7, desc[UR4][R2.64] ;  /* 0x0000000402077981 */ /* 0x002ea6000c1e1900 */
[----:B------:R-:W-:-:S05]  /*0250*/  IMAD.WIDE R4, R5, 0x4, R2 ;  /* 0x0000000405047825 */ /* 0x000fca00078e0202 */
[----:B------:R-:W2:Y:S02]  /*0260*/  LDG.E R0, desc[UR4][R4.64] ;  /* 0x0000000404007981 */ /* 0x000ea4000c1e1900 */
[----:B--2---:R-:W-:-:S05]  /*0270*/  FADD R9, R7, R0 ;  /* 0x0000000007097221 */ /* 0x004fca0000000000 */
[----:B------:R-:W-:Y:S04]  /*0280*/  STG.E desc[UR4][R2.64], R9 ;  /* 0x0000000902007986 */ /* 0x000fe8000c101904 */
[----:B------:R-:W-:Y:S01]  /*0290*/  STG.E desc[UR4][R4.64], R7 ;  /* 0x0000000704007986 */ /* 0x000fe2000c101904 */
[----:B------:R-:W-:Y:S05]  /*02a0*/  EXIT ;  /* 0x000000000000794d */ /* 0x000fea0003800000 */
.L_x_0:
[----:B------:R-:W-:-:S00]  /*02b0*/  BRA `(.L_x_0) ;  /* 0xfffffffc00fc7947 */ /* 0x000fc0000383ffff */
[----:B------:R-:W-:-:S00]  /*02c0*/  NOP ;  /* 0x0000000000007918 */ /* 0x000fc00000000000 */
        /* <DEDUP_REMOVED lines=11> */
.L_x_25:


//--------------------- .text._Z9kill_lastPfi     --------------------------
	.section	.text._Z9kill_lastPfi,"ax",@progbits
	.align	128
        .global         _Z9kill_lastPfi
        .type           _Z9kill_lastPfi,@function
        .size           _Z9kill_lastPfi,(.L_x_26 - _Z9kill_lastPfi)
        .other          _Z9kill_lastPfi,@"STO_CUDA_ENTRY STV_DEFAULT"
_Z9kill_lastPfi:
.text._Z9kill_lastPfi:
[----:B------:R-:W-:Y:S01]  /*0000*/  LDC R1, c[0x0][0x37c] ;  /* 0x0000df00ff017b82 */ /* 0x000fe20000000800 */
[----:B------:R-:W0:Y:S07]  /*0010*/  S2R R5, SR_TID.X ;  /* 0x0000000000057919 */ /* 0x000e2e0000002100 */
[----:B------:R-:W0:Y:S01]  /*0020*/  S2UR UR5, SR_CTAID.X ;  /* 0x00000000000579c3 */ /* 0x000e220000002500 */
[----:B------:R-:W1:Y:S07]  /*0030*/  LDCU UR4, c[0x0][0x388] ;  /* 0x00007100ff0477ac */ /* 0x000e6e0008000800 */
[----:B------:R-:W0:Y:S01]  /*0040*/  LDC R0, c[0x0][0x360] ;  /* 0x0000d800ff007b82 */ /* 0x000e220000000800 */
[----:B-1----:R-:W-:Y:S01]  /*0050*/  UIADD3 UR4, UPT, UPT, UR4, -0x1, URZ ;  /* 0xffffffff04047890 */ /* 0x002fe2000fffe0ff */
[----:B0-----:R-:W-:-:S05]  /*0060*/  IMAD R5, R0, UR5, R5 ;  /* 0x0000000500057c24 */ /* 0x001fca000f8e0205 */
[----:B------:R-:W-:-:S13]  /*0070*/  ISETP.NE.AND P0, PT, R5, UR4, PT ;  /* 0x0000000405007c0c */ /* 0x000fda000bf05270 */
[----:B------:R-:W-:Y:S05]  /*0080*/  @P0 EXIT ;  /* 0x000000000000094d */ /* 0x000fea0003800000 */
[----:B------:R-:W0:Y:S01]  /*0090*/  LDC.64 R2, c[0x0][0x380] ;  /* 0x0000e000ff027b82 */ /* 0x000e220000000a00 */
[----:B------:R-:W1:Y:S01]  /*00a0*/  LDCU.64 UR4, c[0x0][0x358] ;  /* 0x00006b00ff0477ac */ /* 0x000e620008000a00 */
[----:B0-----:R-:W-:-:S05]  /*00b0*/  IMAD.WIDE R2, R5, 0x4, R2 ;  /* 0x0000000405027825 */ /* 0x001fca00078e0202 */
[----:B-1----:R-:W-:Y:S01]  /*00c0*/  STG.E desc[UR4][R2.64], RZ ;  /* 0x000000ff02007986 */ /* 0x002fe2000c101904 */
[----:B------:R-:W-:Y:S05]  /*00d0*/  EXIT ;  /* 0x000000000000794d */ /* 0x000fea0003800000 */
.L_x_1:
        /* <DEDUP_REMOVED lines=10> */
.L_x_26:


//--------------------- .text._Z20blelloch_reduce_stepPfii --------------------------
	.section	.text._Z20blelloch_reduce_stepPfii,"ax",@progbits
	.align	128
        .global         _Z20blelloch_reduce_stepPfii
        .type           _Z20blelloch_reduce_stepPfii,@function
        .size           _Z20blelloch_reduce_stepPfii,(.L_x_27 - _Z20blelloch_reduce_stepPfii)
        .other          _Z20blelloch_reduce_stepPfii,@"STO_CUDA_ENTRY STV_DEFAULT"
_Z20blelloch_reduce_stepPfii:
.text._Z20blelloch_reduce_stepPfii:
        /* <DEDUP_REMOVED lines=31> */
[----:B------:R-:W-:Y:S01]  /*01f0*/  LEA.HI R0, R6, R6, RZ, 0x1 ;  /* 0x0000000606007211 */ /* 0x000fe200078f08ff */
[----:B------:R-:W1:Y:S03]  /*0200*/  LDCU.64 UR4, c[0x0][0x358] ;  /* 0x00006b00ff0477ac */ /* 0x000e660008000a00 */
[----:B------:R-:W-:-:S05]  /*0210*/  SHF.R.S32.HI R0, RZ, 0x1, R0 ;  /* 0x00000001ff007819 */ /* 0x000fca0000011400 */
[C---:B------:R-:W-:Y:S02]  /*0220*/  IMAD.IADD R7, R5.reuse, 0x1, -R0 ;  /* 0x0000000105077824 */ /* 0x040fe400078e0a00 */
[----:B0-----:R-:W-:-:S04]  /*0230*/  IMAD.WIDE R4, R5, 0x4, R2 ;  /* 0x0000000405047825 */ /* 0x001fc800078e0202 */
[----:B------:R-:W-:Y:S02]  /*0240*/  IMAD.WIDE R2, R7, 0x4, R2 ;  /* 0x0000000407027825 */ /* 0x000fe400078e0202 */
[----:B-1----:R-:W2:Y:S04]  /*0250*/  LDG.E R7, desc[UR4][R4.64] ;  /* 0x0000000404077981 */ /* 0x002ea8000c1e1900 */
[----:B------:R-:W2:Y:S02]  /*0260*/  LDG.E R2, desc[UR4][R2.64] ;  /* 0x0000000402027981 */ /* 0x000ea4000c1e1900 */
[----:B--2---:R-:W-:-:S05]  /*0270*/  FADD R7, R2, R7 ;  /* 0x0000000702077221 */ /* 0x004fca0000000000 */
[----:B------:R-:W-:Y:S01]  /*0280*/  STG.E desc[UR4][R4.64], R7 ;  /* 0x0000000704007986 */ /* 0x000fe2000c101904 */
[----:B------:R-:W-:Y:S05]  /*0290*/  EXIT ;  /* 0x000000000000794d */ /* 0x000fea0003800000 */
.L_x_2:
        /* <DEDUP_REMOVED lines=14> */
.L_x_27:


//--------------------- .text._Z16prepare_functionPfiff --------------------------
	.section	.text._Z16prepare_functionPfiff,"ax",@progbits
	.align	128
        .global         _Z16prepare_functionPfiff
        .type           _Z16prepare_functionPfiff,@function
        .size           _Z16prepare_functionPfiff,(.L_x_24 - _Z16prepare_functionPfiff)
        .other          _Z16prepare_functionPfiff,@"STO_CUDA_ENTRY STV_DEFAULT"
_Z16prepare_functionPfiff:
.text._Z16prepare_functionPfiff:
[----:B------:R-:W-:Y:S01]  /*0000*/  LDC R1, c[0x0][0x37c] ;  /* 0x0000df00ff017b82 */ /* 0x000fe20000000800 */
[----:B------:R-:W0:Y:S07]  /*0010*/  S2R R2, SR_TID.X ;  /* 0x0000000000027919 */ /* 0x000e2e0000002100 */
[----:B------:R-:W1:Y:S01]  /*0020*/  LDC.64 R6, c[0x0][0x388] ;  /* 0x0000e200ff067b82 */ /* 0x000e620000000a00 */
[----:B------:R-:W2:Y:S01]  /*0030*/  LDCU UR5, c[0x0][0x390] ;  /* 0x00007200ff0577ac */ /* 0x000ea20008000800 */
[----:B------:R-:W-:Y:S06]  /*0040*/  BSSY.RECONVERGENT B0, `(.L_x_3) ;  /* 0x0000013000007945 */ /* 0x000fec0003800200 */
[----:B------:R-:W0:Y:S08]  /*0050*/  S2UR UR4, SR_CTAID.X ;  /* 0x00000000000479c3 */ /* 0x000e300000002500 */
[----:B------:R-:W0:Y:S01]  /*0060*/  LDC R3, c[0x0][0x360] ;  /* 0x0000d800ff037b82 */ /* 0x000e220000000800 */
[----:B-1----:R-:W-:Y:S01]  /*0070*/  I2FP.F32.S32 R5, R6 ;  /* 0x0000000600057245 */ /* 0x002fe20000201400 */
[----:B--2---:R-:W-:-:S03]  /*0080*/  FADD R0, -R7, UR5 ;  /* 0x0000000507007e21 */ /* 0x004fc60008000100 */
[----:B------:R-:W1:Y:S01]  /*0090*/  MUFU.RCP R4, R5 ;  /* 0x0000000500047308 */ /* 0x000e620000001000 */
[----:B0-----:R-:W-:-:S05]  /*00a0*/  IMAD R2, R3, UR4, R2 ;  /* 0x0000000403027c24 */ /* 0x001fca000f8e0202 */
[----:B------:R-:W-:Y:S01]  /*00b0*/  I2FP.F32.S32 R3, R2 ;  /* 0x0000000200037245 */ /* 0x000fe20000201400 */
[----:B-1----:R-:W-:-:S04]  /*00c0*/  FFMA R7, -R5, R4, 1 ;  /* 0x3f80000005077423 */ /* 0x002fc80000000104 */
[----:B------:R-:W-:Y:S01]  /*00d0*/  FMUL R0, R0, R3 ;  /* 0x0000000300007220 */ /* 0x000fe20000400000 */
[----:B------:R-:W-:-:S03]  /*00e0*/  FFMA R7, R4, R7, R4 ;  /* 0x0000000704077223 */ /* 0x000fc60000000004 */
[----:B------:R-:W0:Y:S01]  /*00f0*/  FCHK P0, R0, R5 ;  /* 0x0000000500007302 */ /* 0x000e220000000000 */
[----:B------:R-:W-:-:S04]  /*0100*/  FFMA R4, R0, R7, RZ ;  /* 0x0000000700047223 */ /* 0x000fc800000000ff */
[----:B------:R-:W-:-:S04]  /*0110*/  FFMA R3, -R5, R4, R0 ;  /* 0x0000000405037223 */ /* 0x000fc80000000100 */
[----:B------:R-:W-:Y:S01]  /*0120*/  FFMA R3, R7, R3, R4 ;  /* 0x0000000307037223 */ /* 0x000fe20000000004 */
[----:B0-----:R-:W-:Y:S06]  /*0130*/  @!P0 BRA `(.L_x_4) ;  /* 0x00000000000c8947 */ /* 0x001fec0003800000 */
[----:B------:R-:W-:-:S07]  /*0140*/  MOV R4, 0x160 ;  /* 0x0000016000047802 */ /* 0x000fce0000000f00 */
[----:B------:R-:W-:Y:S05]  /*0150*/  CALL.REL.NOINC `($__internal_0_$__cuda_sm3x_div_rn_noftz_f32_slowpath) ;  /* 0x00000004007c7944 */ /* 0x000fea0003c00000 */
[----:B------:R-:W-:-:S07]  /*0160*/  IMAD.MOV.U32 R3, RZ, RZ, R0 ;  /* 0x000000ffff037224 */ /* 0x000fce00078e0000 */
.L_x_4:
[----:B------:R-:W-:Y:S05]  /*0170*/  BSYNC.RECONVERGENT B0 ;  /* 0x0000000000007941 */ /* 0x000fea0003800200 */
.L_x_3:
[----:B------:R-:W0:Y:S01]  /*0180*/  LDCU UR4, c[0x0][0x38c] ;  /* 0x00007180ff0477ac */ /* 0x000e220008000800 */
[----:B------:R-:W-:Y:S01]  /*0190*/  BSSY.RECONVERGENT B0, `(.L_x_5) ;  /* 0x0000005000007945 */ /* 0x000fe20003800200 */
[----:B------:R-:W-:Y:S01]  /*01a0*/  MOV R0, 0x1e0 ;  /* 0x000001e000007802 */ /* 0x000fe20000000f00 */
[----:B0-----:R-:W-:-:S04]  /*01b0*/  FADD R3, R3, UR4 ;  /* 0x0000000403037e21 */ /* 0x001fc80008000000 */
[----:B------:R0:W1:Y:S03]  /*01c0*/  F2F.F64.F32 R4, R3 ;  /* 0x0000000300047310 */ /* 0x0000660000201800 */
[----:B01----:R-:W-:Y:S05]  /*01d0*/  CALL.REL.NOINC `($_Z16prepare_functionPfiff$__internal_accurate_pow) ;  /* 0x0000000800fc7944 */ /* 0x003fea0003c00000 */
[----:B------:R-:W-:Y:S05]  /*01e0*/  BSYNC.RECONVERGENT B0 ;  /* 0x0000000000007941 */ /* 0x000fea0003800200 */
.L_x_5:
[----:B------:R-:W-:Y:S01]  /*01f0*/  DADD R6, R4, 2 ;  /* 0x4000000004067429 */ /* 0x000fe20000000000 */
[----:B------:R-:W-:Y:S01]  /*0200*/  FSETP.NEU.AND P0, PT, R3, RZ, PT ;  /* 0x000000ff0300720b */ /* 0x000fe20003f0d000 */
[----:B------:R-:W-:Y:S08]  /*0210*/  BSSY.RECONVERGENT B0, `(.L_x_6) ;  /* 0x000000d000007945 */ /* 0x000ff00003800200 */
[----:B------:R-:W-:Y:S01]  /*0220*/  LOP3.LUT R6, R7, 0x7ff00000, RZ, 0xc0, !PT ;  /* 0x7ff0000007067812 */ /* 0x000fe200078ec0ff */
[----:B------:R-:W-:-:S03]  /*0230*/  IMAD.MOV.U32 R7, RZ, RZ, R9 ;  /* 0x000000ffff077224 */ /* 0x000fc600078e0009 */
[----:B------:R-:W-:Y:S01]  /*0240*/  ISETP.NE.AND P1, PT, R6, 0x7ff00000, PT ;  /* 0x7ff000000600780c */ /* 0x000fe20003f25270 */
[----:B------:R-:W-:Y:S01]  /*0250*/  IMAD.MOV.U32 R6, RZ, RZ, R8 ;  /* 0x000000ffff067224 */ /* 0x000fe200078e0008 */
[----:B------:R-:W-:-:S11]  /*0260*/  @!P0 CS2R R6, SRZ ;  /* 0x0000000000068805 */ /* 0x000fd6000001ff00 */
[----:B------:R-:W-:Y:S05]  /*0270*/  @P1 BRA `(.L_x_7) ;  /* 0x0000000000181947 */ /* 0x000fea0003800000 */
[----:B------:R-:W-:-:S13]  /*0280*/  FSETP.NAN.AND P0, PT, R3, R3, PT ;  /* 0x000000030300720b */ /* 0x000fda0003f08000 */
[----:B------:R-:W-:Y:S01]  /*0290*/  @P0 DADD R6, R4, 2 ;  /* 0x4000000004060429 */ /* 0x000fe20000000000 */
[----:B------:R-:W-:Y:S10]  /*02a0*/  @P0 BRA `(.L_x_7) ;  /* 0x00000000000c0947 */ /* 0x000ff40003800000 */
[----:B------:R-:W-:-:S14]  /*02b0*/  DSETP.NEU.AND P0, PT, |R4|, +INF , PT ;  /* 0x7ff000000400742a */ /* 0x000fdc0003f0d200 */
[----:B------:R-:W-:Y:S02]  /*02c0*/  @!P0 IMAD.MOV.U32 R6, RZ, RZ, 0x0 ;  /* 0x00000000ff068424 */ /* 0x000fe400078e00ff */
[----:B------:R-:W-:-:S07]  /*02d0*/  @!P0 IMAD.MOV.U32 R7, RZ, RZ, 0x7ff00000 ;  /* 0x7ff00000ff078424 */ /* 0x000fce00078e00ff */
.L_x_7:
[----:B------:R-:W-:Y:S05]  /*02e0*/  BSYNC.RECONVERGENT B0 ;  /* 0x0000000000007941 */ /* 0x000fea0003800200 */
.L_x_6:
[----:B------:R-:W-:Y:S01]  /*02f0*/  DADD R6, -RZ, -R6 ;  /* 0x00000000ff067229 */ /* 0x000fe20000000906 */
[----:B------:R-:W-:Y:S01]  /*0300*/  FSETP.NEU.AND P0, PT, R3, 1, PT ;  /* 0x3f8000000300780b */ /* 0x000fe20003f0d000 */
[----:B------:R-:W-:Y:S01]  /*0310*/  IMAD.MOV.U32 R8, RZ, RZ, 0x652b82fe ;  /* 0x652b82feff087424 */ /* 0x000fe200078e00ff */
[----:B------:R-:W-:Y:S01]  /*0320*/  UMOV UR4, 0xfefa39ef ;  /* 0xfefa39ef00047882 */ /* 0x000fe20000000000 */
[----:B------:R-:W-:Y:S01]  /*0330*/  IMAD.MOV.U32 R9, RZ, RZ, 0x3ff71547 ;  /* 0x3ff71547ff097424 */ /* 0x000fe200078e00ff */
[----:B------:R-:W-:Y:S01]  /*0340*/  UMOV UR5, 0x3fe62e42 ;  /* 0x3fe62e4200057882 */ /* 0x000fe20000000000 */
[----:B------:R-:W-:Y:S04]  /*0350*/  BSSY.RECONVERGENT B0, `(.L_x_8) ;  /* 0x000003b000007945 */ /* 0x000fe80003800200 */
[----:B------:R-:W-:-:S02]  /*0360*/  FSEL R4, R6, RZ, P0 ;  /* 0x000000ff06047208 */ /* 0x000fc40000000000 */
[----:B------:R-:W-:-:S04]  /*0370*/  FSEL R5, R7, -1.875, P0 ;  /* 0xbff0000007057808 */ /* 0x000fc80000000000 */
[----:B------:R-:W-:Y:S02]  /*0380*/  FSETP.GEU.AND P0, PT, |R5|, 4.1917929649353027344, PT ;  /* 0x4086232b0500780b */ /* 0x000fe40003f0e200 */
[----:B------:R-:W-:-:S08]  /*0390*/  DFMA R6, R4, R8, 6.75539944105574400000e+15 ;  /* 0x433800000406742b */ /* 0x000fd00000000008 */
[----:B------:R-:W-:-:S08]  /*03a0*/  DADD R8, R6, -6.75539944105574400000e+15 ;  /* 0xc338000006087429 */ /* 0x000fd00000000000 */
[----:B------:R-:W-:Y:S01]  /*03b0*/  DFMA R10, R8, -UR4, R4 ;  /* 0x80000004080a7c2b */ /* 0x000fe20008000004 */
[----:B------:R-:W-:Y:S01]  /*03c0*/  UMOV UR4, 0x3b39803f ;  /* 0x3b39803f00047882 */ /* 0x000fe20000000000 */
[----:B------:R-:W-:-:S06]  /*03d0*/  UMOV UR5, 0x3c7abc9e ;  /* 0x3c7abc9e00057882 */ /* 0x000fcc0000000000 */
[----:B------:R-:W-:Y:S01]  /*03e0*/  DFMA R8, R8, -UR4, R10 ;  /* 0x8000000408087c2b */ /* 0x000fe2000800000a */
[----:B------:R-:W-:Y:S01]  /*03f0*/  UMOV UR4, 0x69ce2bdf ;  /* 0x69ce2bdf00047882 */ /* 0x000fe20000000000 */
[----:B------:R-:W-:Y:S01]  /*0400*/  IMAD.MOV.U32 R10, RZ, RZ, -0x35dec16 ;  /* 0xfca213eaff0a7424 */ /* 0x000fe200078e00ff */
[----:B------:R-:W-:Y:S01]  /*0410*/  UMOV UR5, 0x3e5ade15 ;  /* 0x3e5ade1500057882 */ /* 0x000fe20000000000 */
[----:B------:R-:W-:-:S06]  /*0420*/  IMAD.MOV.U32 R11, RZ, RZ, 0x3e928af3 ;  /* 0x3e928af3ff0b7424 */ /* 0x000fcc00078e00ff */
[----:B------:R-:W-:Y:S01]  /*0430*/  DFMA R10, R8, UR4, R10 ;  /* 0x00000004080a7c2b */ /* 0x000fe2000800000a */
[----:B------:R-:W-:Y:S01]  /*0440*/  UMOV UR4, 0x62401315 ;  /* 0x6240131500047882 */ /* 0x000fe20000000000 */
[----:B------:R-:W-:-:S06]  /*0450*/  UMOV UR5, 0x3ec71dee ;  /* 0x3ec71dee00057882 */ /* 0x000fcc0000000000 */
[----:B------:R-:W-:Y:S01]  /*0460*/  DFMA R10, R8, R10, UR4 ;  /* 0x00000004080a7e2b */ /* 0x000fe2000800000a */
        /* <DEDUP_REMOVED lines=20> */
[C---:B------:R-:W-:Y:S01]  /*05b0*/  DFMA R10, R8.reuse, R10, UR4 ;  /* 0x00000004080a7e2b */ /* 0x040fe2000800000a */
[----:B------:R-:W0:Y:S07]  /*05c0*/  LDCU.64 UR4, c[0x0][0x358] ;  /* 0x00006b00ff0477ac */ /* 0x000e2e0008000a00 */
[C---:B------:R-:W-:Y:S02]  /*05d0*/  DFMA R12, R8.reuse, R10, 1 ;  /* 0x3ff00000080c742b */ /* 0x040fe4000000000a */
[----:B------:R-:W1:Y:S06]  /*05e0*/  LDC.64 R10, c[0x0][0x380] ;  /* 0x0000e000ff0a7b82 */ /* 0x000e6c0000000a00 */
[----:B------:R-:W-:-:S10]  /*05f0*/  DFMA R12, R8, R12, 1 ;  /* 0x3ff00000080c742b */ /* 0x000fd4000000000c */
[----:B------:R-:W-:Y:S02]  /*0600*/  IMAD R9, R6, 0x100000, R13 ;  /* 0x0010000006097824 */ /* 0x000fe400078e020d */
[----:B------:R-:W-:Y:S01]  /*0610*/  IMAD.MOV.U32 R8, RZ, RZ, R12 ;  /* 0x000000ffff087224 */ /* 0x000fe200078e000c */
[----:B0-----:R-:W-:Y:S06]  /*0620*/  @!P0 BRA `(.L_x_9) ;  /* 0x0000000000348947 */ /* 0x001fec0003800000 */
[----:B------:R-:W-:Y:S01]  /*0630*/  FSETP.GEU.AND P1, PT, |R5|, 4.2275390625, PT ;  /* 0x408748000500780b */ /* 0x000fe20003f2e200 */
[C---:B------:R-:W-:Y:S02]  /*0640*/  DADD R8, R4.reuse, +INF ;  /* 0x7ff0000004087429 */ /* 0x040fe40000000000 */
[----:B------:R-:W-:-:S08]  /*0650*/  DSETP.GEU.AND P0, PT, R4, RZ, PT ;  /* 0x000000ff0400722a */ /* 0x000fd00003f0e000 */
[----:B------:R-:W-:Y:S02]  /*0660*/  FSEL R8, R8, RZ, P0 ;  /* 0x000000ff08087208 */ /* 0x000fe40000000000 */
[----:B------:R-:W-:Y:S01]  /*0670*/  @!P1 LEA.HI R0, R6, R6, RZ, 0x1 ;  /* 0x0000000606009211 */ /* 0x000fe200078f08ff */
[----:B------:R-:W-:Y:S01]  /*0680*/  @!P1 IMAD.MOV.U32 R4, RZ, RZ, R12 ;  /* 0x000000ffff049224 */ /* 0x000fe200078e000c */
[----:B------:R-:W-:Y:S02]  /*0690*/  FSEL R9, R9, RZ, P0 ;  /* 0x000000ff09097208 */ /* 0x000fe40000000000 */
[----:B------:R-:W-:-:S05]  /*06a0*/  @!P1 SHF.R.S32.HI R5, RZ, 0x1, R0 ;  /* 0x00000001ff059819 */ /* 0x000fca0000011400 */
[----:B------:R-:W-:Y:S02]  /*06b0*/  @!P1 IMAD.IADD R6, R6, 0x1, -R5 ;  /* 0x0000000106069824 */ /* 0x000fe400078e0a05 */
[----:B------:R-:W-:-:S03]  /*06c0*/  @!P1 IMAD R5, R5, 0x100000, R13 ;  /* 0x0010000005059824 */ /* 0x000fc600078e020d */
[----:B------:R-:W-:Y:S01]  /*06d0*/  @!P1 LEA R7, R6, 0x3ff00000, 0x14 ;  /* 0x3ff0000006079811 */ /* 0x000fe200078ea0ff */
[----:B------:R-:W-:-:S06]  /*06e0*/  @!P1 IMAD.MOV.U32 R6, RZ, RZ, RZ ;  /* 0x000000ffff069224 */ /* 0x000fcc00078e00ff */
[----:B------:R-:W-:-:S11]  /*06f0*/  @!P1 DMUL R8, R4, R6 ;  /* 0x0000000604089228 */ /* 0x000fd60000000000 */
.L_x_9:
[----:B------:R-:W-:Y:S05]  /*0700*/  BSYNC.RECONVERGENT B0 ;  /* 0x0000000000007941 */ /* 0x000fea0003800200 */
.L_x_8:
[----:B------:R-:W0:Y:S01]  /*0710*/  F2F.F32.F64 R9, R8 ;  /* 0x0000000800097310 */ /* 0x000e220000301000 */
[----:B-1----:R-:W-:-:S05]  /*0720*/  IMAD.WIDE R10, R2, 0x4, R10 ;  /* 0x00000004020a7825 */ /* 0x002fca00078e020a */
[----:B0-----:R-:W-:Y:S01]  /*0730*/  STG.E desc[UR4][R10.64], R9 ;  /* 0x000000090a007986 */ /* 0x001fe2000c101904 */
[----:B------:R-:W-:Y:S05]  /*0740*/  EXIT ;  /* 0x000000000000794d */ /* 0x000fea0003800000 */
        .weak           $__internal_0_$__cuda_sm3x_div_rn_noftz_f32_slowpath
        .type           $__internal_0_$__cuda_sm3x_div_rn_noftz_f32_slowpath,@function
        .size           $__internal_0_$__cuda_sm3x_div_rn_noftz_f32_slowpath,($_Z16prepare_functionPfiff$__internal_accurate_pow - $__internal_0_$__cuda_sm3x_div_rn_noftz_f32_slowpath)
$__internal_0_$__cuda_sm3x_div_rn_noftz_f32_slowpath:
[----:B------:R-:W-:Y:S01]  /*0750*/  SHF.R.U32.HI R6, RZ, 0x17, R5 ;  /* 0x00000017ff067819 */ /* 0x000fe20000011605 */
[----:B------:R-:W-:Y:S01]  /*0760*/  BSSY.RECONVERGENT B1, `(.L_x_10) ;  /* 0x0000064000017945 */ /* 0x000fe20003800200 */
[--C-:B------:R-:W-:Y:S01]  /*0770*/  SHF.R.U32.HI R3, RZ, 0x17, R0.reuse ;  /* 0x00000017ff037819 */ /* 0x100fe20000011600 */
[----:B------:R-:W-:Y:S01]  /*0780*/  IMAD.MOV.U32 R8, RZ, RZ, R0 ;  /* 0x000000ffff087224 */ /* 0x000fe200078e0000 */
[----:B------:R-:W-:Y:S02]  /*0790*/  LOP3.LUT R7, R6, 0xff, RZ, 0xc0, !PT ;  /* 0x000000ff06077812 */ /* 0x000fe400078ec0ff */
[----:B------:R-:W-:-:S03]  /*07a0*/  LOP3.LUT R6, R3, 0xff, RZ, 0xc0, !PT ;  /* 0x000000ff03067812 */ /* 0x000fc600078ec0ff */
[----:B------:R-:W-:Y:S02]  /*07b0*/  VIADD R11, R7, 0xffffffff ;  /* 0xffffffff070b7836 */ /* 0x000fe40000000000 */
[----:B------:R-:W-:-:S03]  /*07c0*/  VIADD R10, R6, 0xffffffff ;  /* 0xffffffff060a7836 */ /* 0x000fc60000000000 */
[----:B------:R-:W-:-:S04]  /*07d0*/  ISETP.GT.U32.AND P0, PT, R11, 0xfd, PT ;  /* 0x000000fd0b00780c */ /* 0x000fc80003f04070 */
[----:B------:R-:W-:-:S13]  /*07e0*/  ISETP.GT.U32.OR P0, PT, R10, 0xfd, P0 ;  /* 0x000000fd0a00780c */ /* 0x000fda0000704470 */
[----:B------:R-:W-:Y:S01]  /*07f0*/  @!P0 IMAD.MOV.U32 R9, RZ, RZ, RZ ;  /* 0x000000ffff098224 */ /* 0x000fe200078e00ff */
[----:B------:R-:W-:Y:S06]  /*0800*/  @!P0 BRA `(.L_x_11) ;  /* 0x0000000000608947 */ /* 0x000fec0003800000 */
[----:B------:R-:W-:Y:S01]  /*0810*/  FSETP.GTU.FTZ.AND P0, PT, |R0|, +INF , PT ;  /* 0x7f8000000000780b */ /* 0x000fe20003f1c200 */
[----:B------:R-:W-:Y:S01]  /*0820*/  IMAD.MOV.U32 R3, RZ, RZ, R5 ;  /* 0x000000ffff037224 */ /* 0x000fe200078e0005 */
[----:B------:R-:W-:-:S04]  /*0830*/  FSETP.GTU.FTZ.AND P1, PT, |R5|, +INF , PT ;  /* 0x7f8000000500780b */ /* 0x000fc80003f3c200 */
[----:B------:R-:W-:-:S13]  /*0840*/  PLOP3.LUT P0, PT, P0, P1, PT, 0xf8, 0x8f ;  /* 0x00000000008f781c */ /* 0x000fda0000703f70 */
[----:B------:R-:W-:Y:S05]  /*0850*/  @P0 BRA `(.L_x_12) ;  /* 0x00000004004c0947 */ /* 0x000fea0003800000 */
[----:B------:R-:W-:-:S13]  /*0860*/  LOP3.LUT P0, RZ, R5, 0x7fffffff, R8, 0xc8, !PT ;  /* 0x7fffffff05ff7812 */ /* 0x000fda000780c808 */
[----:B------:R-:W-:Y:S05]  /*0870*/  @!P0 BRA `(.L_x_13) ;  /* 0x00000004003c8947 */ /* 0x000fea0003800000 */
[C---:B------:R-:W-:Y:S02]  /*0880*/  FSETP.NEU.FTZ.AND P2, PT, |R0|.reuse, +INF , PT ;  /* 0x7f8000000000780b */ /* 0x040fe40003f5d200 */
[----:B------:R-:W-:Y:S02]  /*0890*/  FSETP.NEU.FTZ.AND P1, PT, |R3|, +INF , PT ;  /* 0x7f8000000300780b */ /* 0x000fe40003f3d200 */
[----:B------:R-:W-:-:S11]  /*08a0*/  FSETP.NEU.FTZ.AND P0, PT, |R0|, +INF , PT ;  /* 0x7f8000000000780b */ /* 0x000fd60003f1d200 */
[----:B------:R-:W-:Y:S05]  /*08b0*/  @!P1 BRA !P2, `(.L_x_13) ;  /* 0x00000004002c9947 */ /* 0x000fea0005000000 */
[----:B------:R-:W-:-:S04]  /*08c0*/  LOP3.LUT P2, RZ, R8, 0x7fffffff, RZ, 0xc0, !PT ;  /* 0x7fffffff08ff7812 */ /* 0x000fc8000784c0ff */
[----:B------:R-:W-:-:S13]  /*08d0*/  PLOP3.LUT P1, PT, P1, P2, PT, 0x2f, 0xf2 ;  /* 0x0000000000f2781c */ /* 0x000fda0000f24577 */
[----:B------:R-:W-:Y:S05]  /*08e0*/  @P1 BRA `(.L_x_14) ;  /* 0x0000000400181947 */ /* 0x000fea0003800000 */
[----:B------:R-:W-:-:S04]  /*08f0*/  LOP3.LUT P1, RZ, R5, 0x7fffffff, RZ, 0xc0, !PT ;  /* 0x7fffffff05ff7812 */ /* 0x000fc8000782c0ff */
[----:B------:R-:W-:-:S13]  /*0900*/  PLOP3.LUT P0, PT, P0, P1, PT, 0x2f, 0xf2 ;  /* 0x0000000000f2781c */ /* 0x000fda0000702577 */
[----:B------:R-:W-:Y:S05]  /*0910*/  @P0 BRA `(.L_x_15) ;  /* 0x0000000400000947 */ /* 0x000fea0003800000 */
[----:B------:R-:W-:Y:S02]  /*0920*/  ISETP.GE.AND P0, PT, R10, RZ, PT ;  /* 0x000000ff0a00720c */ /* 0x000fe40003f06270 */
[----:B------:R-:W-:-:S11]  /*0930*/  ISETP.GE.AND P1, PT, R11, RZ, PT ;  /* 0x000000ff0b00720c */ /* 0x000fd60003f26270 */
[----:B------:R-:W-:Y:S02]  /*0940*/  @P0 IMAD.MOV.U32 R9, RZ, RZ, RZ ;  /* 0x000000ffff090224 */ /* 0x000fe400078e00ff */
[----:B------:R-:W-:Y:S01]  /*0950*/  @!P0 FFMA R8, R0, 1.84467440737095516160e+19, RZ ;  /* 0x5f80000000088823 */ /* 0x000fe200000000ff */
[----:B------:R-:W-:Y:S02]  /*0960*/  @!P0 IMAD.MOV.U32 R9, RZ, RZ, -0x40 ;  /* 0xffffffc0ff098424 */ /* 0x000fe400078e00ff */
[----:B------:R-:W-:Y:S02]  /*0970*/  @!P1 FFMA R5, R3, 1.84467440737095516160e+19, RZ ;  /* 0x5f80000003059823 */ /* 0x000fe400000000ff */
[----:B------:R-:W-:-:S07]  /*0980*/  @!P1 VIADD R9, R9, 0x40 ;  /* 0x0000004009099836 */ /* 0x000fce0000000000 */
.L_x_11:
[----:B------:R-:W-:Y:S01]  /*0990*/  LEA R0, R7, 0xc0800000, 0x17 ;  /* 0xc080000007007811 */ /* 0x000fe200078eb8ff */
[----:B------:R-:W-:Y:S01]  /*09a0*/  VIADD R6, R6, 0xffffff81 ;  /* 0xffffff8106067836 */ /* 0x000fe20000000000 */
[----:B------:R-:W-:Y:S03]  /*09b0*/  BSSY.RECONVERGENT B2, `(.L_x_16) ;  /* 0x0000035000027945 */ /* 0x000fe60003800200 */
[----:B------:R-:W-:Y:S02]  /*09c0*/  IMAD.IADD R5, R5, 0x1, -R0 ;  /* 0x0000000105057824 */ /* 0x000fe400078e0a00 */
[C---:B------:R-:W-:Y:S01]  /*09d0*/  IMAD R0, R6.reuse, -0x800000, R8 ;  /* 0xff80000006007824 */ /* 0x040fe200078e0208 */
[----:B------:R-:W-:Y:S01]  /*09e0*/  IADD3 R6, PT, PT, R6, 0x7f, -R7 ;  /* 0x0000007f06067810 */ /* 0x000fe20007ffe807 */
[----:B------:R-:W0:Y:S01]  /*09f0*/  MUFU.RCP R3, R5 ;  /* 0x0000000500037308 */ /* 0x000e220000001000 */
[----:B------:R-:W-:-:S03]  /*0a00*/  FADD.FTZ R11, -R5, -RZ ;  /* 0x800000ff050b7221 */ /* 0x000fc60000010100 */
[----:B------:R-:W-:Y:S02]  /*0a10*/  IMAD.IADD R6, R6, 0x1, R9 ;  /* 0x0000000106067824 */ /* 0x000fe400078e0209 */
[----:B0-----:R-:W-:-:S04]  /*0a20*/  FFMA R10, R3, R11, 1 ;  /* 0x3f800000030a7423 */ /* 0x001fc8000000000b */
[----:B------:R-:W-:-:S04]  /*0a30*/  FFMA R10, R3, R10, R3 ;  /* 0x0000000a030a7223 */ /* 0x000fc80000000003 */
[----:B------:R-:W-:-:S04]  /*0a40*/  FFMA R3, R0, R10, RZ ;  /* 0x0000000a00037223 */ /* 0x000fc800000000ff */
[----:B------:R-:W-:-:S04]  /*0a50*/  FFMA R8, R11, R3, R0 ;  /* 0x000000030b087223 */ /* 0x000fc80000000000 */
[----:B------:R-:W-:-:S04]  /*0a60*/  FFMA R13, R10, R8, R3 ;  /* 0x000000080a0d7223 */ /* 0x000fc80000000003 */
[----:B------:R-:W-:-:S04]  /*0a70*/  FFMA R8, R11, R13, R0 ;  /* 0x0000000d0b087223 */ /* 0x000fc80000000000 */
[----:B------:R-:W-:-:S05]  /*0a80*/  FFMA R0, R10, R8, R13 ;  /* 0x000000080a007223 */ /* 0x000fca000000000d */
[----:B------:R-:W-:-:S04]  /*0a90*/  SHF.R.U32.HI R3, RZ, 0x17, R0 ;  /* 0x00000017ff037819 */ /* 0x000fc80000011600 */
[----:B------:R-:W-:-:S05]  /*0aa0*/  LOP3.LUT R3, R3, 0xff, RZ, 0xc0, !PT ;  /* 0x000000ff03037812 */ /* 0x000fca00078ec0ff */
[----:B------:R-:W-:-:S04]  /*0ab0*/  IMAD.IADD R7, R3, 0x1, R6 ;  /* 0x0000000103077824 */ /* 0x000fc800078e0206 */
[----:B------:R-:W-:-:S05]  /*0ac0*/  VIADD R3, R7, 0xffffffff ;  /* 0xffffffff07037836 */ /* 0x000fca0000000000 */
[----:B------:R-:W-:-:S13]  /*0ad0*/  ISETP.GE.U32.AND P0, PT, R3, 0xfe, PT ;  /* 0x000000fe0300780c */ /* 0x000fda0003f06070 */
[----:B------:R-:W-:Y:S05]  /*0ae0*/  @!P0 BRA `(.L_x_17) ;  /* 0x0000000000808947 */ /* 0x000fea0003800000 */
[----:B------:R-:W-:-:S13]  /*0af0*/  ISETP.GT.AND P0, PT, R7, 0xfe, PT ;  /* 0x000000fe0700780c */ /* 0x000fda0003f04270 */
[----:B------:R-:W-:Y:S05]  /*0b00*/  @P0 BRA `(.L_x_18) ;  /* 0x00000000006c0947 */ /* 0x000fea0003800000 */
[----:B------:R-:W-:-:S13]  /*0b10*/  ISETP.GE.AND P0, PT, R7, 0x1, PT ;  /* 0x000000010700780c */ /* 0x000fda0003f06270 */
[----:B------:R-:W-:Y:S05]  /*0b20*/  @P0 BRA `(.L_x_19) ;  /* 0x0000000000740947 */ /* 0x000fea0003800000 */
[----:B------:R-:W-:Y:S02]  /*0b30*/  ISETP.GE.AND P0, PT, R7, -0x18, PT ;  /* 0xffffffe80700780c */ /* 0x000fe40003f06270 */
[----:B------:R-:W-:-:S11]  /*0b40*/  LOP3.LUT R0, R0, 0x80000000, RZ, 0xc0, !PT ;  /* 0x8000000000007812 */ /* 0x000fd600078ec0ff */
[----:B------:R-:W-:Y:S05]  /*0b50*/  @!P0 BRA `(.L_x_19) ;  /* 0x0000000000688947 */ /* 0x000fea0003800000 */
[CCC-:B------:R-:W-:Y:S01]  /*0b60*/  FFMA.RZ R3, R10.reuse, R8.reuse, R13.reuse ;  /* 0x000000080a037223 */ /* 0x1c0fe2000000c00d */
[CCC-:B------:R-:W-:Y:S01]  /*0b70*/  FFMA.RM R6, R10.reuse, R8.reuse, R13.reuse ;  /* 0x000000080a067223 */ /* 0x1c0fe2000000400d */
[C---:B------:R-:W-:Y:S02]  /*0b80*/  ISETP.NE.AND P2, PT, R7.reuse, RZ, PT ;  /* 0x000000ff0700720c */ /* 0x040fe40003f45270 */
[----:B------:R-:W-:Y:S02]  /*0b90*/  ISETP.NE.AND P1, PT, R7, RZ, PT ;  /* 0x000000ff0700720c */ /* 0x000fe40003f25270 */
[----:B------:R-:W-:Y:S01]  /*0ba0*/  LOP3.LUT R5, R3, 0x7fffff, RZ, 0xc0, !PT ;  /* 0x007fffff03057812 */ /* 0x000fe200078ec0ff */
[----:B------:R-:W-:Y:S01]  /*0bb0*/  FFMA.RP R3, R10, R8, R13 ;  /* 0x000000080a037223 */ /* 0x000fe2000000800d */
[----:B------:R-:W-:Y:S02]  /*0bc0*/  VIADD R8, R7, 0x20 ;  /* 0x0000002007087836 */ /* 0x000fe40000000000 */
[----:B------:R-:W-:Y:S01]  /*0bd0*/  LOP3.LUT R5, R5, 0x800000, RZ, 0xfc, !PT ;  /* 0x0080000005057812 */ /* 0x000fe200078efcff */
[----:B------:R-:W-:Y:S01]  /*0be0*/  IMAD.MOV R7, RZ, RZ, -R7 ;  /* 0x000000ffff077224 */ /* 0x000fe200078e0a07 */
[----:B------:R-:W-:-:S02]  /*0bf0*/  FSETP.NEU.FTZ.AND P0, PT, R3, R6, PT ;  /* 0x000000060300720b */ /* 0x000fc40003f1d000 */
[----:B------:R-:W-:Y:S02]  /*0c00*/  SHF.L.U32 R8, R5, R8, RZ ;  /* 0x0000000805087219 */ /* 0x000fe400000006ff */
[----:B------:R-:W-:Y:S02]  /*0c10*/  SEL R6, R7, RZ, P2 ;  /* 0x000000ff07067207 */ /* 0x000fe40001000000 */
[----:B------:R-:W-:Y:S02]  /*0c20*/  ISETP.NE.AND P1, PT, R8, RZ, P1 ;  /* 0x000000ff0800720c */ /* 0x000fe40000f25270 */
[----:B------:R-:W-:Y:S02]  /*0c30*/  SHF.R.U32.HI R6, RZ, R6, R5 ;  /* 0x00000006ff067219 */ /* 0x000fe40000011605 */
[----:B------:R-:W-:Y:S02]  /*0c40*/  PLOP3.LUT P0, PT, P0, P1, PT, 0xf8, 0x8f ;  /* 0x00000000008f781c */ /* 0x000fe40000703f70 */
[----:B------:R-:W-:-:S02]  /*0c50*/  SHF.R.U32.HI R8, RZ, 0x1, R6 ;  /* 0x00000001ff087819 */ /* 0x000fc40000011606 */
[----:B------:R-:W-:-:S04]  /*0c60*/  SEL R3, RZ, 0x1, !P0 ;  /* 0x00000001ff037807 */ /* 0x000fc80004000000 */
[----:B------:R-:W-:-:S04]  /*0c70*/  LOP3.LUT R3, R3, 0x1, R8, 0xf8, !PT ;  /* 0x0000000103037812 */ /* 0x000fc800078ef808 */
[----:B------:R-:W-:-:S05]  /*0c80*/  LOP3.LUT R3, R3, R6, RZ, 0xc0, !PT ;  /* 0x0000000603037212 */ /* 0x000fca00078ec0ff */
[----:B------:R-:W-:-:S05]  /*0c90*/  IMAD.IADD R3, R8, 0x1, R3 ;  /* 0x0000000108037824 */ /* 0x000fca00078e0203 */
[----:B------:R-:W-:Y:S01]  /*0ca0*/  LOP3.LUT R0, R3, R0, RZ, 0xfc, !PT ;  /* 0x0000000003007212 */ /* 0x000fe200078efcff */
[----:B------:R-:W-:Y:S06]  /*0cb0*/  BRA `(.L_x_19) ;  /* 0x0000000000107947 */ /* 0x000fec0003800000 */
.L_x_18:
[----:B------:R-:W-:-:S04]  /*0cc0*/  LOP3.LUT R0, R0, 0x80000000, RZ, 0xc0, !PT ;  /* 0x8000000000007812 */ /* 0x000fc800078ec0ff */
[----:B------:R-:W-:Y:S01]  /*0cd0*/  LOP3.LUT R0, R0, 0x7f800000, RZ, 0xfc, !PT ;  /* 0x7f80000000007812 */ /* 0x000fe200078efcff */
[----:B------:R-:W-:Y:S06]  /*0ce0*/  BRA `(.L_x_19) ;  /* 0x0000000000047947 */ /* 0x000fec0003800000 */
.L_x_17:
[----:B------:R-:W-:-:S07]  /*0cf0*/  IMAD R0, R6, 0x800000, R0 ;  /* 0x0080000006007824 */ /* 0x000fce00078e0200 */
.L_x_19:
[----:B------:R-:W-:Y:S05]  /*0d00*/  BSYNC.RECONVERGENT B2 ;  /* 0x0000000000027941 */ /* 0x000fea0003800200 */
.L_x_16:
[----:B------:R-:W-:Y:S05]  /*0d10*/  BRA `(.L_x_20) ;  /* 0x0000000000207947 */ /* 0x000fea0003800000 */
.L_x_15:
[----:B------:R-:W-:-:S04]  /*0d20*/  LOP3.LUT R0, R5, 0x80000000, R8, 0x48, !PT ;  /* 0x8000000005007812 */ /* 0x000fc800078e4808 */
[----:B------:R-:W-:Y:S01]  /*0d30*/  LOP3.LUT R0, R0, 0x7f800000, RZ, 0xfc, !PT ;  /* 0x7f80000000007812 */ /* 0x000fe200078efcff */
[----:B------:R-:W-:Y:S06]  /*0d40*/  BRA `(.L_x_20) ;  /* 0x0000000000147947 */ /* 0x000fec0003800000 */
.L_x_14:
[----:B------:R-:W-:Y:S01]  /*0d50*/  LOP3.LUT R0, R5, 0x80000000, R8, 0x48, !PT ;  /* 0x8000000005007812 */ /* 0x000fe200078e4808 */
[----:B------:R-:W-:Y:S06]  /*0d60*/  BRA `(.L_x_20) ;  /* 0x00000000000c7947 */ /* 0x000fec0003800000 */
.L_x_13:
[----:B------:R-:W0:Y:S01]  /*0d70*/  MUFU.RSQ R0, -QNAN ;  /* 0xffc0000000007908 */ /* 0x000e220000001400 */
[----:B------:R-:W-:Y:S05]  /*0d80*/  BRA `(.L_x_20) ;  /* 0x0000000000047947 */ /* 0x000fea0003800000 */
.L_x_12:
[----:B------:R-:W-:-:S07]  /*0d90*/  FADD.FTZ R0, R0, R3 ;  /* 0x0000000300007221 */ /* 0x000fce0000010000 */
.L_x_20:
[----:B------:R-:W-:Y:S05]  /*0da0*/  BSYNC.RECONVERGENT B1 ;  /* 0x0000000000017941 */ /* 0x000fea0003800200 */
.L_x_10:
[----:B------:R-:W-:-:S04]  /*0db0*/  IMAD.MOV.U32 R5, RZ, RZ, 0x0 ;  /* 0x00000000ff057424 */ /* 0x000fc800078e00ff */
[----:B0-----:R-:W-:Y:S05]  /*0dc0*/  RET.REL.NODEC R4 `(_Z16prepare_functionPfiff) ;  /* 0xfffffff0048c7950 */ /* 0x001fea0003c3ffff */
        .type           $_Z16prepare_functionPfiff$__internal_accurate_pow,@function
        .size           $_Z16prepare_functionPfiff$__internal_accurate_pow,(.L_x_24 - $_Z16prepare_functionPfiff$__internal_accurate_pow)
$_Z16prepare_functionPfiff$__internal_accurate_pow:
[----:B------:R-:W-:Y:S01]  /*0dd0*/  DADD R6, -RZ, |R4| ;  /* 0x00000000ff067229 */ /* 0x000fe20000000504 */
[----:B------:R-:W-:Y:S01]  /*0de0*/  IMAD.MOV.U32 R20, RZ, RZ, RZ ;  /* 0x000000ffff147224 */ /* 0x000fe200078e00ff */
[----:B------:R-:W-:Y:S01]  /*0df0*/  UMOV UR4, 0x7d2cafe2 ;  /* 0x7d2cafe200047882 */ /* 0x000fe20000000000 */
[----:B------:R-:W-:Y:S01]  /*0e00*/  IMAD.MOV.U32 R18, RZ, RZ, 0x41ad3b5a ;  /* 0x41ad3b5aff127424 */ /* 0x000fe200078e00ff */
[----:B------:R-:W-:Y:S01]  /*0e10*/  UMOV UR5, 0x3eb0f5ff ;  /* 0x3eb0f5ff00057882 */ /* 0x000fe20000000000 */
[----:B------:R-:W-:Y:S01]  /*0e20*/  IMAD.MOV.U32 R19, RZ, RZ, 0x3ed0f5d2 ;  /* 0x3ed0f5d2ff137424 */ /* 0x000fe200078e00ff */
[----:B------:R-:W-:Y:S01]  /*0e30*/  UMOV UR6, 0x3b39803f ;  /* 0x3b39803f00067882 */ /* 0x000fe20000000000 */
[----:B------:R-:W-:-:S03]  /*0e40*/  UMOV UR7, 0x3c7abc9e ;  /* 0x3c7abc9e00077882 */ /* 0x000fc60000000000 */
[----:B------:R-:W-:Y:S01]  /*0e50*/  ISETP.GT.U32.AND P0, PT, R7, 0xfffff, PT ;  /* 0x000fffff0700780c */ /* 0x000fe20003f04070 */
[----:B------:R-:W-:-:S12]  /*0e60*/  IMAD.MOV.U32 R10, RZ, RZ, R7 ;  /* 0x000000ffff0a7224 */ /* 0x000fd800078e0007 */
[----:B------:R-:W-:-:S10]  /*0e70*/  @!P0 DMUL R8, R6, 1.80143985094819840000e+16 ;  /* 0x4350000006088828 */ /* 0x000fd40000000000 */
[----:B------:R-:W-:Y:S02]  /*0e80*/  @!P0 IMAD.MOV.U32 R10, RZ, RZ, R9 ;  /* 0x000000ffff0a8224 */ /* 0x000fe400078e0009 */
[----:B------:R-:W-:-:S03]  /*0e90*/  @!P0 IMAD.MOV.U32 R6, RZ, RZ, R8 ;  /* 0x000000ffff068224 */ /* 0x000fc600078e0008 */
[----:B------:R-:W-:Y:S01]  /*0ea0*/  LOP3.LUT R10, R10, 0x800fffff, RZ, 0xc0, !PT ;  /* 0x800fffff0a0a7812 */ /* 0x000fe200078ec0ff */
[----:B------:R-:W-:Y:S01]  /*0eb0*/  IMAD.MOV.U32 R14, RZ, RZ, R6 ;  /* 0x000000ffff0e7224 */ /* 0x000fe200078e0006 */
[----:B------:R-:W-:Y:S02]  /*0ec0*/  SHF.R.U32.HI R6, RZ, 0x14, R7 ;  /* 0x00000014ff067819 */ /* 0x000fe40000011607 */
[----:B------:R-:W-:Y:S02]  /*0ed0*/  LOP3.LUT R15, R10, 0x3ff00000, RZ, 0xfc, !PT ;  /* 0x3ff000000a0f7812 */ /* 0x000fe400078efcff */
[----:B------:R-:W-:Y:S02]  /*0ee0*/  @!P0 LEA.HI R6, R9, 0xffffffca, RZ, 0xc ;  /* 0xffffffca09068811 */ /* 0x000fe400078f60ff */
[----:B------:R-:W-:-:S03]  /*0ef0*/  ISETP.GE.U32.AND P1, PT, R15, 0x3ff6a09f, PT ;  /* 0x3ff6a09f0f00780c */ /* 0x000fc60003f26070 */
[----:B------:R-:W-:-:S10]  /*0f00*/  VIADD R7, R6, 0xfffffc01 ;  /* 0xfffffc0106077836 */ /* 0x000fd40000000000 */
[----:B------:R-:W-:Y:S02]  /*0f10*/  @P1 VIADD R11, R15, 0xfff00000 ;  /* 0xfff000000f0b1836 */ /* 0x000fe40000000000 */
[----:B------:R-:W-:Y:S02]  /*0f20*/  @P1 VIADD R7, R6, 0xfffffc02 ;  /* 0xfffffc0206071836 */ /* 0x000fe40000000000 */
[----:B------:R-:W-:-:S03]  /*0f30*/  @P1 IMAD.MOV.U32 R15, RZ, RZ, R11 ;  /* 0x000000ffff0f1224 */ /* 0x000fc600078e000b */
[----:B------:R-:W-:Y:S01]  /*0f40*/  LOP3.LUT R6, R7, 0x80000000, RZ, 0x3c, !PT ;  /* 0x8000000007067812 */ /* 0x000fe200078e3cff */
[----:B------:R-:W-:Y:S02]  /*0f50*/  IMAD.MOV.U32 R7, RZ, RZ, 0x43300000 ;  /* 0x43300000ff077424 */ /* 0x000fe400078e00ff */
[C---:B------:R-:W-:Y:S02]  /*0f60*/  DADD R12, R14.reuse, 1 ;  /* 0x3ff000000e0c7429 */ /* 0x040fe40000000000 */
[----:B------:R-:W-:-:S04]  /*0f70*/  DADD R14, R14, -1 ;  /* 0xbff000000e0e7429 */ /* 0x000fc80000000000 */
[----:B------:R-:W0:Y:S02]  /*0f80*/  MUFU.RCP64H R21, R13 ;  /* 0x0000000d00157308 */ /* 0x000e240000001800 */
[----:B0-----:R-:W-:-:S08]  /*0f90*/  DFMA R10, -R12, R20, 1 ;  /* 0x3ff000000c0a742b */ /* 0x001fd00000000114 */
[----:B------:R-:W-:-:S08]  /*0fa0*/  DFMA R10, R10, R10, R10 ;  /* 0x0000000a0a0a722b */ /* 0x000fd0000000000a */
[----:B------:R-:W-:-:S08]  /*0fb0*/  DFMA R20, R20, R10, R20 ;  /* 0x0000000a1414722b */ /* 0x000fd00000000014 */
[----:B------:R-:W-:-:S08]  /*0fc0*/  DMUL R10, R14, R20 ;  /* 0x000000140e0a7228 */ /* 0x000fd00000000000 */
[----:B------:R-:W-:-:S08]  /*0fd0*/  DFMA R10, R14, R20, R10 ;  /* 0x000000140e0a722b */ /* 0x000fd0000000000a */
[-C--:B------:R-:W-:Y:S02]  /*0fe0*/  DMUL R16, R10, R10.reuse ;  /* 0x0000000a0a107228 */ /* 0x080fe40000000000 */
[----:B------:R-:W-:Y:S02]  /*0ff0*/  DADD R22, R14, -R10 ;  /* 0x000000000e167229 */ /* 0x000fe4000000080a */
[----:B------:R-:W-:-:S04]  /*1000*/  DMUL R26, R10, R10 ;  /* 0x0000000a0a1a7228 */ /* 0x000fc80000000000 */
[----:B------:R-:W-:Y:S01]  /*1010*/  DFMA R12, R16, UR4, R18 ;  /* 0x00000004100c7c2b */ /* 0x000fe20008000012 */
[----:B------:R-:W-:Y:S01]  /*1020*/  UMOV UR4, 0x75488a3f ;  /* 0x75488a3f00047882 */ /* 0x000fe20000000000 */
[----:B------:R-:W-:Y:S01]  /*1030*/  UMOV UR5, 0x3ef3b20a ;  /* 0x3ef3b20a00057882 */ /* 0x000fe20000000000 */
[----:B------:R-:W-:-:S05]  /*1040*/  DADD R22, R22, R22 ;  /* 0x0000000016167229 */ /* 0x000fca0000000016 */
[----:B------:R-:W-:Y:S01]  /*1050*/  DFMA R12, R16, R12, UR4 ;  /* 0x00000004100c7e2b */ /* 0x000fe2000800000c */
[----:B------:R-:W-:Y:S01]  /*1060*/  UMOV UR4, 0xe4faecd5 ;  /* 0xe4faecd500047882 */ /* 0x000fe20000000000 */
[----:B------:R-:W-:Y:S01]  /*1070*/  UMOV UR5, 0x3f1745cd ;  /* 0x3f1745cd00057882 */ /* 0x000fe20000000000 */
[----:B------:R-:W-:-:S05]  /*1080*/  DFMA R14, R14, -R10, R22 ;  /* 0x8000000a0e0e722b */ /* 0x000fca0000000016 */
[----:B------:R-:W-:Y:S01]  /*1090*/  DFMA R12, R16, R12, UR4 ;  /* 0x00000004100c7e2b */ /* 0x000fe2000800000c */
[----:B------:R-:W-:Y:S01]  /*10a0*/  UMOV UR4, 0x258a578b ;  /* 0x258a578b00047882 */ /* 0x000fe20000000000 */
[----:B------:R-:W-:Y:S01]  /*10b0*/  UMOV UR5, 0x3f3c71c7 ;  /* 0x3f3c71c700057882 */ /* 0x000fe20000000000 */
[----:B------:R-:W-:Y:S02]  /*10c0*/  DMUL R14, R20, R14 ;  /* 0x0000000e140e7228 */ /* 0x000fe40000000000 */
[----:B------:R-:W-:-:S03]  /*10d0*/  DFMA R20, R10, R10, -R26 ;  /* 0x0000000a0a14722b */ /* 0x000fc6000000081a */
        /* <DEDUP_REMOVED lines=9> */
[----:B------:R-:W-:-:S08]  /*1170*/  DFMA R12, R16, R18, UR4 ;  /* 0x00000004100c7e2b */ /* 0x000fd00008000012 */
[----:B------:R-:W-:Y:S01]  /*1180*/  DADD R22, -R12, UR4 ;  /* 0x000000040c167e29 */ /* 0x000fe20008000100 */
[----:B------:R-:W-:Y:S01]  /*1190*/  UMOV UR4, 0xb9e7b0 ;  /* 0x00b9e7b000047882 */ /* 0x000fe20000000000 */
[----:B------:R-:W-:-:S06]  /*11a0*/  UMOV UR5, 0x3c46a4cb ;  /* 0x3c46a4cb00057882 */ /* 0x000fcc0000000000 */
[----:B------:R-:W-:Y:S02]  /*11b0*/  DFMA R18, R16, R18, R22 ;  /* 0x000000121012722b */ /* 0x000fe40000000016 */
[----:B------:R-:W-:Y:S01]  /*11c0*/  DMUL R16, R10, R26 ;  /* 0x0000001a0a107228 */ /* 0x000fe20000000000 */
[----:B------:R-:W-:Y:S02]  /*11d0*/  VIADD R23, R15, 0x100000 ;  /* 0x001000000f177836 */ /* 0x000fe40000000000 */
[----:B------:R-:W-:-:S03]  /*11e0*/  IMAD.MOV.U32 R22, RZ, RZ, R14 ;  /* 0x000000ffff167224 */ /* 0x000fc600078e000e */
[----:B------:R-:W-:Y:S01]  /*11f0*/  DADD R18, R18, -UR4 ;  /* 0x8000000412127e29 */ /* 0x000fe20008000000 */
[----:B------:R-:W-:Y:S01]  /*1200*/  UMOV UR4, 0x80000000 ;  /* 0x8000000000047882 */ /* 0x000fe20000000000 */
[C---:B------:R-:W-:Y:S01]  /*1210*/  DFMA R24, R10.reuse, R26, -R16 ;  /* 0x0000001a0a18722b */ /* 0x040fe20000000810 */
[----:B------:R-:W-:Y:S01]  /*1220*/  UMOV UR5, 0x43300000 ;  /* 0x4330000000057882 */ /* 0x000fe20000000000 */
[----:B------:R-:W-:-:S04]  /*1230*/  DFMA R20, R10, R22, R20 ;  /* 0x000000160a14722b */ /* 0x000fc80000000014 */
[----:B------:R-:W-:Y:S02]  /*1240*/  DADD R22, R12, R18 ;  /* 0x000000000c167229 */ /* 0x000fe40000000012 */
[----:B------:R-:W-:-:S06]  /*1250*/  DFMA R24, R14, R26, R24 ;  /* 0x0000001a0e18722b */ /* 0x000fcc0000000018 */
[----:B------:R-:W-:Y:S02]  /*1260*/  DMUL R26, R22, R16 ;  /* 0x00000010161a7228 */ /* 0x000fe40000000000 */
[----:B------:R-:W-:Y:S02]  /*1270*/  DFMA R20, R10, R20, R24 ;  /* 0x000000140a14722b */ /* 0x000fe40000000018 */
[----:B------:R-:W-:-:S04]  /*1280*/  DADD R24, R12, -R22 ;  /* 0x000000000c187229 */ /* 0x000fc80000000816 */
[----:B------:R-:W-:-:S04]  /*1290*/  DFMA R12, R22, R16, -R26 ;  /* 0x00000010160c722b */ /* 0x000fc8000000081a */
[----:B------:R-:W-:-:S04]  /*12a0*/  DADD R24, R18, R24 ;  /* 0x0000000012187229 */ /* 0x000fc80000000018 */
[----:B------:R-:W-:-:S08]  /*12b0*/  DFMA R12, R22, R20, R12 ;  /* 0x00000014160c722b */ /* 0x000fd0000000000c */
[----:B------:R-:W-:-:S08]  /*12c0*/  DFMA R24, R24, R16, R12 ;  /* 0x000000101818722b */ /* 0x000fd0000000000c */
[----:B------:R-:W-:-:S08]  /*12d0*/  DADD R16, R26, R24 ;  /* 0x000000001a107229 */ /* 0x000fd00000000018 */
[--C-:B------:R-:W-:Y:S02]  /*12e0*/  DADD R12, R10, R16.reuse ;  /* 0x000000000a0c7229 */ /* 0x100fe40000000010 */
[----:B------:R-:W-:-:S06]  /*12f0*/  DADD R26, R26, -R16 ;  /* 0x000000001a1a7229 */ /* 0x000fcc0000000810 */
[----:B------:R-:W-:Y:S02]  /*1300*/  DADD R10, R10, -R12 ;  /* 0x000000000a0a7229 */ /* 0x000fe4000000080c */
[----:B------:R-:W-:-:S06]  /*1310*/  DADD R26, R24, R26 ;  /* 0x00000000181a7229 */ /* 0x000fcc000000001a */
[----:B------:R-:W-:-:S08]  /*1320*/  DADD R10, R16, R10 ;  /* 0x00000000100a7229 */ /* 0x000fd0000000000a */
[----:B------:R-:W-:-:S08]  /*1330*/  DADD R10, R26, R10 ;  /* 0x000000001a0a7229 */ /* 0x000fd0000000000a */
[----:B------:R-:W-:Y:S02]  /*1340*/  DADD R10, R14, R10 ;  /* 0x000000000e0a7229 */ /* 0x000fe4000000000a */
[----:B------:R-:W-:Y:S01]  /*1350*/  DADD R14, R6, -UR4 ;  /* 0x80000004060e7e29 */ /* 0x000fe20008000000 */
[----:B------:R-:W-:Y:S01]  /*1360*/  UMOV UR4, 0xfefa39ef ;  /* 0xfefa39ef00047882 */ /* 0x000fe20000000000 */
[----:B------:R-:W-:-:S04]  /*1370*/  UMOV UR5, 0x3fe62e42 ;  /* 0x3fe62e4200057882 */ /* 0x000fc80000000000 */
[----:B------:R-:W-:-:S08]  /*1380*/  DADD R8, R12, R10 ;  /* 0x000000000c087229 */ /* 0x000fd0000000000a */
[--C-:B------:R-:W-:Y:S02]  /*1390*/  DFMA R6, R14, UR4, R8.reuse ;  /* 0x000000040e067c2b */ /* 0x100fe40008000008 */
[----:B------:R-:W-:-:S06]  /*13a0*/  DADD R12, R12, -R8 ;  /* 0x000000000c0c7229 */ /* 0x000fcc0000000808 */
[----:B------:R-:W-:Y:S02]  /*13b0*/  DFMA R16, R14, -UR4, R6 ;  /* 0x800000040e107c2b */ /* 0x000fe40008000006 */
[----:B------:R-:W-:-:S06]  /*13c0*/  DADD R12, R10, R12 ;  /* 0x000000000a0c7229 */ /* 0x000fcc000000000c */
[----:B------:R-:W-:-:S08]  /*13d0*/  DADD R16, -R8, R16 ;  /* 0x0000000008107229 */ /* 0x000fd00000000110 */
[----:B------:R-:W-:-:S08]  /*13e0*/  DADD R12, R12, -R16 ;  /* 0x000000000c0c7229 */ /* 0x000fd00000000810 */
[----:B------:R-:W-:-:S08]  /*13f0*/  DFMA R12, R14, UR6, R12 ;  /* 0x000000060e0c7c2b */ /* 0x000fd0000800000c */
[----:B------:R-:W-:-:S08]  /*1400*/  DADD R8, R6, R12 ;  /* 0x0000000006087229 */ /* 0x000fd0000000000c */
[----:B------:R-:W-:Y:S02]  /*1410*/  DADD R10, R6, -R8 ;  /* 0x00000000060a7229 */ /* 0x000fe40000000808 */
[----:B------:R-:W-:-:S06]  /*1420*/  DMUL R6, R8, 2 ;  /* 0x4000000008067828 */ /* 0x000fcc0000000000 */
[----:B------:R-:W-:Y:S02]  /*1430*/  DADD R12, R12, R10 ;  /* 0x000000000c0c7229 */ /* 0x000fe4000000000a */
[----:B------:R-:W-:Y:S01]  /*1440*/  DFMA R8, R8, 2, -R6 ;  /* 0x400000000808782b */ /* 0x000fe20000000806 */
[----:B------:R-:W-:Y:S02]  /*1450*/  IMAD.MOV.U32 R10, RZ, RZ, 0x652b82fe ;  /* 0x652b82feff0a7424 */ /* 0x000fe400078e00ff */
[----:B------:R-:W-:-:S05]  /*1460*/  IMAD.MOV.U32 R11, RZ, RZ, 0x3ff71547 ;  /* 0x3ff71547ff0b7424 */ /* 0x000fca00078e00ff */
[----:B------:R-:W-:-:S08]  /*1470*/  DFMA R12, R12, 2, R8 ;  /* 0x400000000c0c782b */ /* 0x000fd00000000008 */
[----:B------:R-:W-:-:S08]  /*1480*/  DADD R8, R6, R12 ;  /* 0x0000000006087229 */ /* 0x000fd0000000000c */
[----:B------:R-:W-:Y:S02]  /*1490*/  DFMA R10, R8, R10, 6.75539944105574400000e+15 ;  /* 0x43380000080a742b */ /* 0x000fe4000000000a */
[----:B------:R-:W-:Y:S01]  /*14a0*/  FSETP.GEU.AND P0, PT, |R9|, 4.1917929649353027344, PT ;  /* 0x4086232b0900780b */ /* 0x000fe20003f0e200 */
[----:B------:R-:W-:-:S05]  /*14b0*/  DADD R6, R6, -R8 ;  /* 0x0000000006067229 */ /* 0x000fca0000000808 */
[----:B------:R-:W-:-:S03]  /*14c0*/  DADD R14, R10, -6.75539944105574400000e+15 ;  /* 0xc33800000a0e7429 */ /* 0x000fc60000000000 */
[----:B------:R-:W-:-:S05]  /*14d0*/  DADD R12, R12, R6 ;  /* 0x000000000c0c7229 */ /* 0x000fca0000000006 */
        /* <DEDUP_REMOVED lines=33> */
[----:B------:R-:W-:-:S08]  /*16f0*/  DFMA R16, R14, R16, 1 ;  /* 0x3ff000000e10742b */ /* 0x000fd00000000010 */
[----:B------:R-:W-:-:S10]  /*1700*/  DFMA R14, R14, R16, 1 ;  /* 0x3ff000000e0e742b */ /* 0x000fd40000000010 */
[----:B------:R-:W-:Y:S02]  /*1710*/  IMAD R7, R10, 0x100000, R15 ;  /* 0x001000000a077824 */ /* 0x000fe400078e020f */
[----:B------:R-:W-:Y:S01]  /*1720*/  IMAD.MOV.U32 R6, RZ, RZ, R14 ;  /* 0x000000ffff067224 */ /* 0x000fe200078e000e */
[----:B------:R-:W-:Y:S06]  /*1730*/  @!P0 BRA `(.L_x_21) ;  /* 0x0000000000308947 */ /* 0x000fec0003800000 */
[----:B------:R-:W-:Y:S01]  /*1740*/  FSETP.GEU.AND P1, PT, |R9|, 4.2275390625, PT ;  /* 0x408748000900780b */ /* 0x000fe20003f2e200 */
[C---:B------:R-:W-:Y:S02]  /*1750*/  DADD R16, R8.reuse, +INF ;  /* 0x7ff0000008107429 */ /* 0x040fe40000000000 */
[----:B------:R-:W-:-:S08]  /*1760*/  DSETP.GEU.AND P0, PT, R8, RZ, PT ;  /* 0x000000ff0800722a */ /* 0x000fd00003f0e000 */
[----:B------:R-:W-:Y:S02]  /*1770*/  FSEL R7, R17, RZ, P0 ;  /* 0x000000ff11077208 */ /* 0x000fe40000000000 */
[----:B------:R-:W-:-:S04]  /*1780*/  @!P1 LEA.HI R6, R10, R10, RZ, 0x1 ;  /* 0x0000000a0a069211 */ /* 0x000fc800078f08ff */
[----:B------:R-:W-:Y:S02]  /*1790*/  @!P1 SHF.R.S32.HI R9, RZ, 0x1, R6 ;  /* 0x00000001ff099819 */ /* 0x000fe40000011406 */
[----:B------:R-:W-:-:S03]  /*17a0*/  FSEL R6, R16, RZ, P0 ;  /* 0x000000ff10067208 */ /* 0x000fc60000000000 */
[----:B------:R-:W-:Y:S02]  /*17b0*/  @!P1 IMAD.IADD R8, R10, 0x1, -R9 ;  /* 0x000000010a089824 */ /* 0x000fe400078e0a09 */
[----:B------:R-:W-:-:S03]  /*17c0*/  @!P1 IMAD R15, R9, 0x100000, R15 ;  /* 0x00100000090f9824 */ /* 0x000fc600078e020f */
[----:B------:R-:W-:Y:S01]  /*17d0*/  @!P1 LEA R9, R8, 0x3ff00000, 0x14 ;  /* 0x3ff0000008099811 */ /* 0x000fe200078ea0ff */
[----:B------:R-:W-:-:S06]  /*17e0*/  @!P1 IMAD.MOV.U32 R8, RZ, RZ, RZ ;  /* 0x000000ffff089224 */ /* 0x000fcc00078e00ff */
[----:B------:R-:W-:-:S11]  /*17f0*/  @!P1 DMUL R6, R14, R8 ;  /* 0x000000080e069228 */ /* 0x000fd60000000000 */
.L_x_21:
[----:B------:R-:W-:Y:S02]  /*1800*/  DFMA R12, R12, R6, R6 ;  /* 0x000000060c0c722b */ /* 0x000fe40000000006 */
[----:B------:R-:W-:-:S08]  /*1810*/  DSETP.NEU.AND P0, PT, |R6|, +INF , PT ;  /* 0x7ff000000600742a */ /* 0x000fd00003f0d200 */
[----:B------:R-:W-:Y:S01]  /*1820*/  FSEL R8, R6, R12, !P0 ;  /* 0x0000000c06087208 */ /* 0x000fe20004000000 */
[----:B------:R-:W-:Y:S01]  /*1830*/  IMAD.MOV.U32 R6, RZ, RZ, R0 ;  /* 0x000000ffff067224 */ /* 0x000fe200078e0000 */
[----:B------:R-:W-:Y:S01]  /*1840*/  FSEL R9, R7, R13, !P0 ;  /* 0x0000000d07097208 */ /* 0x000fe20004000000 */
[----:B------:R-:W-:-:S04]  /*1850*/  IMAD.MOV.U32 R7, RZ, RZ, 0x0 ;  /* 0x00000000ff077424 */ /* 0x000fc800078e00ff */
[----:B------:R-:W-:Y:S05]  /*1860*/  RET.REL.NODEC R6 `(_Z16prepare_functionPfiff) ;  /* 0xffffffe406e47950 */ /* 0x000fea0003c3ffff */
.L_x_22:
        /* <DEDUP_REMOVED lines=9> */
.L_x_24:


//--------------------- .nv.shared.reserved.0     --------------------------
	.section	.nv.shared.reserved.0,"aw",@nobits
	.weak		__nv_reservedSMEM_offset_0_alias
	.size		__nv_reservedSMEM_offset_0_alias, 0, 64
	.other		__nv_reservedSMEM_offset_0_alias,@"STO_CUDA_RESERVED_SHARED STV_DEFAULT"
__nv_reservedSMEM_offset_0_alias:
	.zero		0
	.zero		64


//--------------------- .nv.constant0._Z23blelloch_downsweep_stepPfii --------------------------
	.section	.nv.constant0._Z23blelloch_downsweep_stepPfii,"a",@progbits
	.sectionflags	@""
	.align	4
.nv.constant0._Z23blelloch_downsweep_stepPfii:
	.zero		912


//--------------------- .nv.constant0._Z9kill_lastPfi --------------------------
	.section	.nv.constant0._Z9kill_lastPfi,"a",@progbits
	.sectionflags	@""
	.align	4
.nv.constant0._Z9kill_lastPfi:
	.zero		908


//--------------------- .nv.constant0._Z20blelloch_reduce_stepPfii --------------------------
	.section	.nv.constant0._Z20blelloch_reduce_stepPfii,"a",@progbits
	.sectionflags	@""
	.align	4
.nv.constant0._Z20blelloch_reduce_stepPfii:
	.zero		912


//--------------------- .nv.constant0._Z16prepare_functionPfiff --------------------------
	.section	.nv.constant0._Z16prepare_functionPfiff,"a",@progbits
	.sectionflags	@""
	.align	4
.nv.constant0._Z16prepare_functionPfiff:
	.zero		916


//--------------------- SYMBOLS --------------------------

	.type		.nv.reservedSmem.offset0,@object
	.size		.nv.reservedSmem.offset0,0x4
